def attn_fwd(
    Q,
    K,
    V,
    Out,
    Lse,
    sm_scale,
    stride_qz,
    stride_qh,
    stride_qm,
    stride_qk,
    stride_kz,
    stride_kh,
    stride_kn,
    stride_kk,
    stride_vz,
    stride_vh,
    stride_vn,
    stride_vk,
    stride_oz,
    stride_oh,
    stride_om,
    stride_ok,
    seqlen_q,
    seqlen_k,
    BLOCK_M: tl.constexpr,
    BLOCK_N: tl.constexpr,
    HEAD_DIM: tl.constexpr,
    CAUSAL: tl.constexpr,
):
    start_m = tl.program_id(0)
    off_hz = tl.program_id(1)
    q_off = off_hz * stride_qh
    k_off = off_hz * stride_kh
    v_off = off_hz * stride_vh
    offs_m = start_m * BLOCK_M + tl.arange(0, BLOCK_M)
    offs_d = tl.arange(0, HEAD_DIM)
    offs_n = tl.arange(0, BLOCK_N)
    q_ptrs = Q + q_off + offs_m[:, None] * stride_qm + offs_d[None, :] * stride_qk
    k_ptrs = K + k_off + offs_d[:, None] * stride_kk + offs_n[None, :] * stride_kn
    v_ptrs = V + v_off + offs_n[:, None] * stride_vn + offs_d[None, :] * stride_vk
    m_i = tl.full([BLOCK_M], float("-inf"), dtype=tl.float32)
    l_i = tl.zeros([BLOCK_M], dtype=tl.float32) + 1.0
    acc = tl.zeros([BLOCK_M, HEAD_DIM], dtype=tl.float32)
    q = tl.load(q_ptrs)
    acc, l_i, m_i = _attn_fwd_inner(
        acc,
        l_i,
        m_i,
        q,
        k_ptrs,
        v_ptrs,
        sm_scale,
        stride_kn,
        stride_vn,
        start_m,
        seqlen_k,
        BLOCK_M,
        BLOCK_N,
        HEAD_DIM,
        CAUSAL,
    )
    acc = acc / l_i[:, None]
    lse = m_i + tl.math.log2(l_i) / 1.4426950408889634
    o_ptrs = (
        Out
        + off_hz * stride_oh
        + offs_m[:, None] * stride_om
        + offs_d[None, :] * stride_ok
    )
    tl.store(o_ptrs, acc.to(Out.dtype.element_ty))
    tl.store(Lse + off_hz * seqlen_q + offs_m, lse)

# config = {"BLOCK_M": 128, "BLOCK_N": 64, "HEAD_DIM": 64, "arch": "sm_100", "causal": true, "dtype": "bf16", "num_stages": 2, "num_warps": 4}
# arch = sm_100


// ===== COMPILED SASS (sm_100a) =====

	.target	sm_100a

	.elftype	@"ET_EXEC"


//--------------------- .note.nv.tkinfo           --------------------------
	.section	.note.nv.tkinfo,"",@"SHT_NOTE"
	.sectionflags	@"SHF_NOTE_NV_TKINFO"
	.tkinfo
        /*0018*/ 	.word	0x00000081
        /*0030*/ 	.string	""
        /*0030*/ 	.string	"ptxas-blackwell"
        /*0030*/ 	.string	"Cuda compilation tools, release 12.9, V12.9.86"
        /*0030*/ 	.string	"Build cuda_12.9.r12.9/compiler.36037853_0"
        /*0030*/ 	.string	"-v  -suppress-debug-info  -lineinfo  -arch sm_100a "



//--------------------- .note.nv.cuver            --------------------------
	.section	.note.nv.cuver,"",@"SHT_NOTE"
	.sectionflags	@"SHF_NOTE_NV_CUVER"
        /*0018*/ 	.short	0x0001
        /*001a*/ 	.short	0x0064
        /*001c*/ 	.short	0x0001
        /*001e*/ 	.short	0x0000
        /*0020*/ 	.short	0x0001
        /*0022*/ 	.short	0x0000


//--------------------- .nv.info                  --------------------------
	.section	.nv.info,"",@"SHT_CUDA_INFO"
	.align	4


	//----- nvinfo : EIATTR_REGCOUNT
	.align		4
        /*0000*/ 	.byte	0x04, 0x2f
        /*0002*/ 	.short	(.L_5 - .L_4)
	.align		4
.L_4:
        /*0004*/ 	.word	index@(attn_fwd)
        /*0008*/ 	.word	0x000000ff


	//----- nvinfo : EIATTR_FRAME_SIZE
	.align		4
.L_5:
        /*000c*/ 	.byte	0x04, 0x11
        /*000e*/ 	.short	(.L_7 - .L_6)
	.align		4
.L_6:
        /*0010*/ 	.word	index@($__internal_2_$__cuda_sm10x_tcgen05_guardrail_trap_unallocated_columns_being_dealloced)
        /*0014*/ 	.word	0x00000018


	//----- nvinfo : EIATTR_FRAME_SIZE
	.align		4
.L_7:
        /*0018*/ 	.byte	0x04, 0x11
        /*001a*/ 	.short	(.L_9 - .L_8)
	.align		4
.L_8:
        /*001c*/ 	.word	index@($__internal_1_$__cuda_sm10x_tcgen05_guardrail_trap_phase_invalid_during_alloc)
        /*0020*/ 	.word	0x00000018


	//----- nvinfo : EIATTR_FRAME_SIZE
	.align		4
.L_9:
        /*0024*/ 	.byte	0x04, 0x11
        /*0026*/ 	.short	(.L_11 - .L_10)
	.align		4
.L_10:
        /*0028*/ 	.word	index@($__internal_0_$__cuda_sm10x_tcgen05_guardrail_trap_col_being_dealloced_not_returned_by_alloc)
        /*002c*/ 	.word	0x00000018


	//----- nvinfo : EIATTR_FRAME_SIZE
	.align		4
.L_11:
        /*0030*/ 	.byte	0x04, 0x11
        /*0032*/ 	.short	(.L_13 - .L_12)
	.align		4
.L_12:
        /*0034*/ 	.word	index@(attn_fwd)
        /*0038*/ 	.word	0x00000018


	//----- nvinfo : EIATTR_MIN_STACK_SIZE
	.align		4
.L_13:
        /*003c*/ 	.byte	0x04, 0x12
        /*003e*/ 	.short	(.L_15 - .L_14)
	.align		4
.L_14:
        /*0040*/ 	.word	index@(attn_fwd)
        /*0044*/ 	.word	0x00000018
.L_15:


//--------------------- .nv.info.attn_fwd         --------------------------
	.section	.nv.info.attn_fwd,"",@"SHT_CUDA_INFO"
	.sectionflags	@""
	.align	4


	//----- nvinfo : EIATTR_CUDA_API_VERSION
	.align		4
        /*0000*/ 	.byte	0x04, 0x37
        /*0002*/ 	.short	(.L_17 - .L_16)
.L_16:
        /*0004*/ 	.word	0x00000081


	//----- nvinfo : EIATTR_KPARAM_INFO
	.align		4
.L_17:
        /*0008*/ 	.byte	0x04, 0x17
        /*000a*/ 	.short	(.L_19 - .L_18)
.L_18:
        /*000c*/ 	.word	0x00000000
        /*0010*/ 	.short	0x0019
        /*0012*/ 	.short	0x0080
        /*0014*/ 	.byte	0x00, 0xf4, 0x21, 0x00


	//----- nvinfo : EIATTR_KPARAM_INFO
	.align		4
.L_19:
        /*0018*/ 	.byte	0x04, 0x17
        /*001a*/ 	.short	(.L_21 - .L_20)
.L_20:
        /*001c*/ 	.word	0x00000000
        /*0020*/ 	.short	0x0018
        /*0022*/ 	.short	0x0078
        /*0024*/ 	.byte	0x00, 0xf4, 0x21, 0x00


	//----- nvinfo : EIATTR_KPARAM_INFO
	.align		4
.L_21:
        /*0028*/ 	.byte	0x04, 0x17
        /*002a*/ 	.short	(.L_23 - .L_22)
.L_22:
        /*002c*/ 	.word	0x00000000
        /*0030*/ 	.short	0x0017
        /*0032*/ 	.short	0x0070
        /*0034*/ 	.byte	0x00, 0xf0, 0x11, 0x00


	//----- nvinfo : EIATTR_KPARAM_INFO
	.align		4
.L_23:
        /*0038*/ 	.byte	0x04, 0x17
        /*003a*/ 	.short	(.L_25 - .L_24)
.L_24:
        /*003c*/ 	.word	0x00000000
        /*0040*/ 	.short	0x0016
        /*0042*/ 	.short	0x006c
        /*0044*/ 	.byte	0x00, 0xf0, 0x11, 0x00


	//----- nvinfo : EIATTR_KPARAM_INFO
	.align		4
.L_25:
        /*0048*/ 	.byte	0x04, 0x17
        /*004a*/ 	.short	(.L_27 - .L_26)
.L_26:
        /*004c*/ 	.word	0x00000000
        /*0050*/ 	.short	0x0015
        /*0052*/ 	.short	0x0068
        /*0054*/ 	.byte	0x00, 0xf0, 0x11, 0x00


	//----- nvinfo : EIATTR_KPARAM_INFO
	.align		4
.L_27:
        /*0058*/ 	.byte	0x04, 0x17
        /*005a*/ 	.short	(.L_29 - .L_28)
.L_28:
        /*005c*/ 	.word	0x00000000
        /*0060*/ 	.short	0x0014
        /*0062*/ 	.short	0x0064
        /*0064*/ 	.byte	0x00, 0xf0, 0x11, 0x00


	//----- nvinfo : EIATTR_KPARAM_INFO
	.align		4
.L_29:
        /*0068*/ 	.byte	0x04, 0x17
        /*006a*/ 	.short	(.L_31 - .L_30)
.L_30:
        /*006c*/ 	.word	0x00000000
        /*0070*/ 	.short	0x0013
        /*0072*/ 	.short	0x0060
        /*0074*/ 	.byte	0x00, 0xf0, 0x11, 0x00


	//----- nvinfo : EIATTR_KPARAM_INFO
	.align		4
.L_31:
        /*0078*/ 	.byte	0x04, 0x17
        /*007a*/ 	.short	(.L_33 - .L_32)
.L_32:
        /*007c*/ 	.word	0x00000000
        /*0080*/ 	.short	0x0012
        /*0082*/ 	.short	0x005c
        /*0084*/ 	.byte	0x00, 0xf0, 0x11, 0x00


	//----- nvinfo : EIATTR_KPARAM_INFO
	.align		4
.L_33:
        /*0088*/ 	.byte	0x04, 0x17
        /*008a*/ 	.short	(.L_35 - .L_34)
.L_34:
        /*008c*/ 	.word	0x00000000
        /*0090*/ 	.short	0x0011
        /*0092*/ 	.short	0x0058
        /*0094*/ 	.byte	0x00, 0xf0, 0x11, 0x00


	//----- nvinfo : EIATTR_KPARAM_INFO
	.align		4
.L_35:
        /*0098*/ 	.byte	0x04, 0x17
        /*009a*/ 	.short	(.L_37 - .L_36)
.L_36:
        /*009c*/ 	.word	0x00000000
        /*00a0*/ 	.short	0x0010
        /*00a2*/ 	.short	0x0054
        /*00a4*/ 	.byte	0x00, 0xf0, 0x11, 0x00


	//----- nvinfo : EIATTR_KPARAM_INFO
	.align		4
.L_37:
        /*00a8*/ 	.byte	0x04, 0x17
        /*00aa*/ 	.short	(.L_39 - .L_38)
.L_38:
        /*00ac*/ 	.word	0x00000000
        /*00b0*/ 	.short	0x000f
        /*00b2*/ 	.short	0x0050
        /*00b4*/ 	.byte	0x00, 0xf0, 0x11, 0x00


	//----- nvinfo : EIATTR_KPARAM_INFO
	.align		4
.L_39:
        /*00b8*/ 	.byte	0x04, 0x17
        /*00ba*/ 	.short	(.L_41 - .L_40)
.L_40:
        /*00bc*/ 	.word	0x00000000
        /*00c0*/ 	.short	0x000e
        /*00c2*/ 	.short	0x004c
        /*00c4*/ 	.byte	0x00, 0xf0, 0x11, 0x00


	//----- nvinfo : EIATTR_KPARAM_INFO
	.align		4
.L_41:
        /*00c8*/ 	.byte	0x04, 0x17
        /*00ca*/ 	.short	(.L_43 - .L_42)
.L_42:
        /*00cc*/ 	.word	0x00000000
        /*00d0*/ 	.short	0x000d
        /*00d2*/ 	.short	0x0048
        /*00d4*/ 	.byte	0x00, 0xf0, 0x11, 0x00


	//----- nvinfo : EIATTR_KPARAM_INFO
	.align		4
.L_43:
        /*00d8*/ 	.byte	0x04, 0x17
        /*00da*/ 	.short	(.L_45 - .L_44)
.L_44:
        /*00dc*/ 	.word	0x00000000
        /*00e0*/ 	.short	0x000c
        /*00e2*/ 	.short	0x0044
        /*00e4*/ 	.byte	0x00, 0xf0, 0x11, 0x00


	//----- nvinfo : EIATTR_KPARAM_INFO
	.align		4
.L_45:
        /*00e8*/ 	.byte	0x04, 0x17
        /*00ea*/ 	.short	(.L_47 - .L_46)
.L_46:
        /*00ec*/ 	.word	0x00000000
        /*00f0*/ 	.short	0x000b
        /*00f2*/ 	.short	0x0040
        /*00f4*/ 	.byte	0x00, 0xf0, 0x11, 0x00


	//----- nvinfo : EIATTR_KPARAM_INFO
	.align		4
.L_47:
        /*00f8*/ 	.byte	0x04, 0x17
        /*00fa*/ 	.short	(.L_49 - .L_48)
.L_48:
        /*00fc*/ 	.word	0x00000000
        /*0100*/ 	.short	0x000a
        /*0102*/ 	.short	0x003c
        /*0104*/ 	.byte	0x00, 0xf0, 0x11, 0x00


	//----- nvinfo : EIATTR_KPARAM_INFO
	.align		4
.L_49:
        /*0108*/ 	.byte	0x04, 0x17
        /*010a*/ 	.short	(.L_51 - .L_50)
.L_50:
        /*010c*/ 	.word	0x00000000
        /*0110*/ 	.short	0x0009
        /*0112*/ 	.short	0x0038
        /*0114*/ 	.byte	0x00, 0xf0, 0x11, 0x00


	//----- nvinfo : EIATTR_KPARAM_INFO
	.align		4
.L_51:
        /*0118*/ 	.byte	0x04, 0x17
        /*011a*/ 	.short	(.L_53 - .L_52)
.L_52:
        /*011c*/ 	.word	0x00000000
        /*0120*/ 	.short	0x0008
        /*0122*/ 	.short	0x0034
        /*0124*/ 	.byte	0x00, 0xf0, 0x11, 0x00


	//----- nvinfo : EIATTR_KPARAM_INFO
	.align		4
.L_53:
        /*0128*/ 	.byte	0x04, 0x17
        /*012a*/ 	.short	(.L_55 - .L_54)
.L_54:
        /*012c*/ 	.word	0x00000000
        /*0130*/ 	.short	0x0007
        /*0132*/ 	.short	0x0030
        /*0134*/ 	.byte	0x00, 0xf0, 0x11, 0x00


	//----- nvinfo : EIATTR_KPARAM_INFO
	.align		4
.L_55:
        /*0138*/ 	.byte	0x04, 0x17
        /*013a*/ 	.short	(.L_57 - .L_56)
.L_56:
        /*013c*/ 	.word	0x00000000
        /*0140*/ 	.short	0x0006
        /*0142*/ 	.short	0x002c
        /*0144*/ 	.byte	0x00, 0xf0, 0x11, 0x00


	//----- nvinfo : EIATTR_KPARAM_INFO
	.align		4
.L_57:
        /*0148*/ 	.byte	0x04, 0x17
        /*014a*/ 	.short	(.L_59 - .L_58)
.L_58:
        /*014c*/ 	.word	0x00000000
        /*0150*/ 	.short	0x0005
        /*0152*/ 	.short	0x0028
        /*0154*/ 	.byte	0x00, 0xf0, 0x11, 0x00


	//----- nvinfo : EIATTR_KPARAM_INFO
	.align		4
.L_59:
        /*0158*/ 	.byte	0x04, 0x17
        /*015a*/ 	.short	(.L_61 - .L_60)
.L_60:
        /*015c*/ 	.word	0x00000000
        /*0160*/ 	.short	0x0004
        /*0162*/ 	.short	0x0020
        /*0164*/ 	.byte	0x00, 0xf4, 0x21, 0x00


	//----- nvinfo : EIATTR_KPARAM_INFO
	.align		4
.L_61:
        /*0168*/ 	.byte	0x04, 0x17
        /*016a*/ 	.short	(.L_63 - .L_62)
.L_62:
        /*016c*/ 	.word	0x00000000
        /*0170*/ 	.short	0x0003
        /*0172*/ 	.short	0x0018
        /*0174*/ 	.byte	0x00, 0xf4, 0x21, 0x00


	//----- nvinfo : EIATTR_KPARAM_INFO
	.align		4
.L_63:
        /*0178*/ 	.byte	0x04, 0x17
        /*017a*/ 	.short	(.L_65 - .L_64)
.L_64:
        /*017c*/ 	.word	0x00000000
        /*0180*/ 	.short	0x0002
        /*0182*/ 	.short	0x0010
        /*0184*/ 	.byte	0x00, 0xf4, 0x21, 0x00


	//----- nvinfo : EIATTR_KPARAM_INFO
	.align		4
.L_65:
        /*0188*/ 	.byte	0x04, 0x17
        /*018a*/ 	.short	(.L_67 - .L_66)
.L_66:
        /*018c*/ 	.word	0x00000000
        /*0190*/ 	.short	0x0001
        /*0192*/ 	.short	0x0008
        /*0194*/ 	.byte	0x00, 0xf4, 0x21, 0x00


	//----- nvinfo : EIATTR_KPARAM_INFO
	.align		4
.L_67:
        /*0198*/ 	.byte	0x04, 0x17
        /*019a*/ 	.short	(.L_69 - .L_68)
.L_68:
        /*019c*/ 	.word	0x00000000
        /*01a0*/ 	.short	0x0000
        /*01a2*/ 	.short	0x0000
        /*01a4*/ 	.byte	0x00, 0xf4, 0x21, 0x00


	//----- nvinfo : EIATTR_AT_ENTRY_FRAGMENTS
	.align		4
.L_69:
        /*01a8*/ 	.byte	0x04, 0x4f
        /*01aa*/ 	.short	(.L_71 - .L_70)


	//   ....[0]....
.L_70:
        /*01ac*/ 	.word	0x00000004


	//----- nvinfo : EIATTR_RESERVED_SMEM_USED
	.align		4
.L_71:
        /*01b0*/ 	.byte	0x01, 0x41
	.zero		2


	//----- nvinfo : EIATTR_SPARSE_MMA_MASK
	.align		4
        /*01b4*/ 	.byte	0x03, 0x50
        /*01b6*/ 	.short	0x0000


	//----- nvinfo : EIATTR_TCGEN05_1CTA_USED
	.align		4
        /*01b8*/ 	.byte	0x01, 0x51
	.zero		2


	//----- nvinfo : EIATTR_MAXREG_COUNT
	.align		4
        /*01bc*/ 	.byte	0x03, 0x1b
        /*01be*/ 	.short	0x00ff


	//----- nvinfo : EIATTR_NUM_BARRIERS
	.align		4
        /*01c0*/ 	.byte	0x02, 0x4c
        /*01c2*/ 	.byte	0x01
	.zero		1


	//----- nvinfo : EIATTR_ANNOTATIONS
	.align		4
        /*01c4*/ 	.byte	0x04, 0x55
        /*01c6*/ 	.short	(.L_73 - .L_72)


	//   ....[0]....
.L_72:
        /*01c8*/ 	.word	0x00000001
        /*01cc*/ 	.byte	0x00, 0x1b, 0x00, 0x00, 0x01, 0x00, 0x00, 0x00, 0x30, 0x1b, 0x00, 0x00, 0x01, 0x00, 0x00, 0x00
        /*01dc*/ 	.byte	0x60, 0x1b, 0x00, 0x00, 0x01, 0x00, 0x00, 0x00, 0xa0, 0x65, 0x00, 0x00, 0x01, 0x00, 0x00, 0x00
        /*01ec*/ 	.byte	0xb0, 0x65, 0x00, 0x00, 0x01, 0x00, 0x00, 0x00, 0xe0, 0x65, 0x00, 0x00


	//----- nvinfo : EIATTR_INT_WARP_WIDE_INSTR_OFFSETS
	.align		4
.L_73:
        /*01f8*/ 	.byte	0x04, 0x31
        /*01fa*/ 	.short	(.L_75 - .L_74)


	//   ....[0]....
.L_74:
        /*01fc*/ 	.word	0x00001fa0


	//   ....[1]....
        /*0200*/ 	.word	0x00001fb0


	//   ....[2]....
        /*0204*/ 	.word	0x000028b0


	//   ....[3]....
        /*0208*/ 	.word	0x00002930


	//   ....[4]....
        /*020c*/ 	.word	0x00007380


	//   ....[5]....
        /*0210*/ 	.word	0x0000e530


	//   ....[6]....
        /*0214*/ 	.word	0x0000e580


	//----- nvinfo : EIATTR_COOP_GROUP_MASK_REGIDS
	.align		4
.L_75:
        /*0218*/ 	.byte	0x04, 0x29
        /*021a*/ 	.short	(.L_77 - .L_76)


	//   ....[0]....
.L_76:
        /*021c*/ 	.word	0xffffffff


	//   ....[1]....
        /*0220*/ 	.word	0xffffffff


	//   ....[2]....
        /*0224*/ 	.word	0xffffffff


	//   ....[3]....
        /*0228*/ 	.word	0xffffffff


	//----- nvinfo : EIATTR_COOP_GROUP_INSTR_OFFSETS
	.align		4
.L_77:
        /*022c*/ 	.byte	0x04, 0x28
        /*022e*/ 	.short	(.L_79 - .L_78)


	//   ....[0]....
.L_78:
        /*0230*/ 	.word	0x00000070


	//   ....[1]....
        /*0234*/ 	.word	0x00000330


	//   ....[2]....
        /*0238*/ 	.word	0x0000e3c0


	//   ....[3]....
        /*023c*/ 	.word	0x0000e630


	//----- nvinfo : EIATTR_VRC_CTA_INIT_COUNT
	.align		4
.L_79:
        /*0240*/ 	.byte	0x02, 0x4a
        /*0242*/ 	.byte	0x80
	.zero		1


	//----- nvinfo : EIATTR_MBARRIER_INSTR_OFFSETS
	.align		4
        /*0244*/ 	.byte	0x04, 0x39
        /*0246*/ 	.short	(.L_81 - .L_80)


	//   ....[0]....
.L_80:
        /*0248*/ 	.word	0x00002640
        /*024c*/ 	.word	0x000000ff
        /*0250*/ 	.word	0x0000a000
        /*0254*/ 	.short	0x0100
        /*0256*/ 	.byte	0x0a
	.zero		1


	//   ....[1]....
        /*0258*/ 	.word	0x00002910
        /*025c*/ 	.word	0x000000ff
        /*0260*/ 	.word	0x0000a008
        /*0264*/ 	.short	0x0100
        /*0266*/ 	.byte	0x0a
	.zero		1


	//   ....[2]....
        /*0268*/ 	.word	0x00002ba0
        /*026c*/ 	.word	0x000000ff
        /*0270*/ 	.word	0x00006000
        /*0274*/ 	.short	0x0100
        /*0276*/ 	.byte	0x0a
	.zero		1


	//   ....[3]....
        /*0278*/ 	.word	0x00002e00
        /*027c*/ 	.word	0x000000ff
        /*0280*/ 	.word	0x00006000
        /*0284*/ 	.short	0x010a
        /*0286*/ 	.byte	0x0a
	.zero		1


	//   ....[4]....
        /*0288*/ 	.word	0x00004510
        /*028c*/ 	.word	0x000000ff
        /*0290*/ 	.word	0x00006000
        /*0294*/ 	.short	0x0108
        /*0296*/ 	.byte	0x0a
	.zero		1


	//   ....[5]....
        /*0298*/ 	.word	0x00007450
        /*029c*/ 	.word	0x000000ff
        /*02a0*/ 	.word	0x0000a010
        /*02a4*/ 	.short	0x0100
        /*02a6*/ 	.byte	0x0a
	.zero		1


	//   ....[6]....
        /*02a8*/ 	.word	0x000075e0
        /*02ac*/ 	.word	0x000000ff
        /*02b0*/ 	.word	0x0000a010
        /*02b4*/ 	.short	0x010a
        /*02b6*/ 	.byte	0x0a
	.zero		1


	//   ....[7]....
        /*02b8*/ 	.word	0x00009bf0
        /*02bc*/ 	.word	0x000000ff
        /*02c0*/ 	.word	0x0000a010
        /*02c4*/ 	.short	0x0108
        /*02c6*/ 	.byte	0x0a
	.zero		1


	//   ....[8]....
        /*02c8*/ 	.word	0x00009c80
        /*02cc*/ 	.word	0x000000ff
        /*02d0*/ 	.word	0x00000000
        /*02d4*/ 	.short	0x010a
        /*02d6*/ 	.byte	0x05
	.zero		1


	//   ....[9]....
        /*02d8*/ 	.word	0x0000bdb0
        /*02dc*/ 	.word	0x000000ff
        /*02e0*/ 	.word	0x00000000
        /*02e4*/ 	.short	0x010a
        /*02e6*/ 	.byte	0x05
	.zero		1


	//   ....[10]....
        /*02e8*/ 	.word	0x0000bfd0
        /*02ec*/ 	.word	0x000000ff
        /*02f0*/ 	.word	0x0000a000
        /*02f4*/ 	.short	0x0108
        /*02f6*/ 	.byte	0x0a
	.zero		1


	//   ....[11]....
        /*02f8*/ 	.word	0x0000c080
        /*02fc*/ 	.word	0x000000ff
        /*0300*/ 	.word	0x0000a008
        /*0304*/ 	.short	0x0108
        /*0306*/ 	.byte	0x0a
	.zero		1


	//   ....[12]....
        /*0308*/ 	.word	0x0000e650
        /*030c*/ 	.word	0x000000ff
        /*0310*/ 	.word	0x00006000
        /*0314*/ 	.short	0x010a
        /*0316*/ 	.byte	0x0a
	.zero		1


	//   ....[13]....
        /*0318*/ 	.word	0x0000e680
        /*031c*/ 	.word	0x000000ff
        /*0320*/ 	.word	0x0000a010
        /*0324*/ 	.short	0x010a
        /*0326*/ 	.byte	0x0a
	.zero		1


	//   ....[14]....
        /*0328*/ 	.word	0x0000e6b0
        /*032c*/ 	.word	0x000000ff
        /*0330*/ 	.word	0x00000000
        /*0334*/ 	.short	0x010a
        /*0336*/ 	.byte	0x05
	.zero		1


	//   ....[15]....
        /*0338*/ 	.word	0x0000e6e0
        /*033c*/ 	.word	0x000000ff
        /*0340*/ 	.word	0x00000000
        /*0344*/ 	.short	0x010a
        /*0346*/ 	.byte	0x05
	.zero		1


	//----- nvinfo : EIATTR_NUM_MBARRIERS
	.align		4
.L_81:
        /*0348*/ 	.byte	0x03, 0x38
        /*034a*/ 	.short	0xffff


	//----- nvinfo : EIATTR_EXIT_INSTR_OFFSETS
	.align		4
        /*034c*/ 	.byte	0x04, 0x1c
        /*034e*/ 	.short	(.L_83 - .L_82)


	//   ....[0]....
.L_82:
        /*0350*/ 	.word	0x0000e640


	//----- nvinfo : EIATTR_REQNTID
	.align		4
.L_83:
        /*0354*/ 	.byte	0x04, 0x10
        /*0356*/ 	.short	(.L_85 - .L_84)
.L_84:
        /*0358*/ 	.word	0x00000080
        /*035c*/ 	.word	0x00000001
        /*0360*/ 	.word	0x00000001


	//----- nvinfo : EIATTR_CRS_STACK_SIZE
	.align		4
.L_85:
        /*0364*/ 	.byte	0x04, 0x1e
        /*0366*/ 	.short	(.L_87 - .L_86)
.L_86:
        /*0368*/ 	.word	0x00000000


	//----- nvinfo : EIATTR_CBANK_PARAM_SIZE
	.align		4
.L_87:
        /*036c*/ 	.byte	0x03, 0x19
        /*036e*/ 	.short	0x0088


	//----- nvinfo : EIATTR_PARAM_CBANK
	.align		4
        /*0370*/ 	.byte	0x04, 0x0a
        /*0372*/ 	.short	(.L_89 - .L_88)
	.align		4
.L_88:
        /*0374*/ 	.word	index@(.nv.constant0.attn_fwd)
        /*0378*/ 	.short	0x0380
        /*037a*/ 	.short	0x0088


	//----- nvinfo : EIATTR_SW_WAR
	.align		4
.L_89:
        /*037c*/ 	.byte	0x04, 0x36
        /*037e*/ 	.short	(.L_91 - .L_90)
.L_90:
        /*0380*/ 	.word	0x00000008
.L_91:


//--------------------- .nv.compat                --------------------------
	.section	.nv.compat,"",@"SHT_CUDA_COMPAT_INFO"
	.align	4
        /*0000*/ 	.byte	0x02, 0x02, 0x02, 0x00, 0x02, 0x05, 0x05, 0x00, 0x02, 0x03, 0x00, 0x00, 0x02, 0x06, 0x01, 0x00


//--------------------- .nv.callgraph             --------------------------
	.section	.nv.callgraph,"",@"SHT_CUDA_CALLGRAPH"
	.align	4
	.sectionentsize	8
	.align		4
        /*0000*/ 	.word	0x00000000
	.align		4
        /*0004*/ 	.word	0xffffffff
	.align		4
        /*0008*/ 	.word	0x00000000
	.align		4
        /*000c*/ 	.word	0xfffffffe
	.align		4
        /*0010*/ 	.word	0x00000000
	.align		4
        /*0014*/ 	.word	0xfffffffd
	.align		4
        /*0018*/ 	.word	0x00000000
	.align		4
        /*001c*/ 	.word	0xfffffffc


//--------------------- .nv.constant4             --------------------------
	.section	.nv.constant4,"a",@progbits
	.align	8
	.align		8
.nv.constant4:
        /*0000*/ 	.dword	_$_str


//--------------------- .text.attn_fwd            --------------------------
	.section	.text.attn_fwd,"ax",@progbits
	.align	128
        .global         attn_fwd
        .type           attn_fwd,@function
        .size           attn_fwd,(.L_x_31 - attn_fwd)
        .other          attn_fwd,@"STO_CUDA_ENTRY STV_DEFAULT"
attn_fwd:
.text.attn_fwd:
[----:B------:R-:W0:Y:S01]  /*0000*/  LDC R1, c[0x0][0x37c] ;  /* 0x0000df00ff017b82 */ /* 0x000e220000000800 */
[----:B------:R-:W1:Y:S01]  /*0010*/  S2R R0, SR_TID.X ;  /* 0x0000000000007919 */ /* 0x000e620000002100 */
[----:B0-----:R-:W-:Y:S01]  /*0020*/  VIADD R1, R1, 0xffffffe8 ;  /* 0xffffffe801017836 */ /* 0x001fe20000000000 */
[----:B-1----:R-:W-:-:S13]  /*0030*/  ISETP.GE.U32.AND P0, PT, R0, 0x20, PT ;  /* 0x000000200000780c */ /* 0x002fda0003f06070 */
[----:B------:R-:W-:Y:S02]  /*0040*/  VOTEU.ANY UP0, P0 ;  /* 0x0000000000ff7886 */ /* 0x000fe40000000100 */
[----:B------:R-:W-:Y:S05]  /*0050*/  BRA.U UP0, `(.L_x_0) ;  /* 0x0000000100b87547 */ /* 0x000fea000b800000 */
[----:B------:R-:W0:Y:S01]  /*0060*/  S2UR UR6, SR_CgaCtaId ;  /* 0x00000000000679c3 */ /* 0x000e220000008800 */
[----:B------:R-:W-:Y:S01]  /*0070*/  NOP ;  /* 0x0000000000007918 */ /* 0x000fe20000000000 */
[----:B------:R-:W-:Y:S02]  /*0080*/  UMOV UR4, 0x40 ;  /* 0x0000004000047882 */ /* 0x000fe40000000000 */
[----:B0-----:R-:W-:-:S09]  /*0090*/  ULEA UR4, UR6, UR4, 0x18 ;  /* 0x0000000406047291 */ /* 0x001fd2000f8ec0ff */
[----:B------:R-:W0:Y:S01]  /*00a0*/  LDS.U8 R0, [UR4] ;  /* 0x00000004ff007984 */ /* 0x000e220008000000 */
[----:B------:R-:W-:Y:S02]  /*00b0*/  UMOV UR4, 0x400 ;  /* 0x0000040000047882 */ /* 0x000fe40000000000 */
[----:B------:R-:W-:Y:S01]  /*00c0*/  ULEA UR4, UR6, UR4, 0x18 ;  /* 0x0000000406047291 */ /* 0x000fe2000f8ec0ff */
[----:B0-----:R-:W-:-:S13]  /*00d0*/  ISETP.NE.AND P0, PT, R0, RZ, PT ;  /* 0x000000ff0000720c */ /* 0x001fda0003f05270 */
[----:B------:R-:W-:Y:S05]  /*00e0*/  @P0 BRA `(.L_x_1) ;  /* 0x00000000007c0947 */ /* 0x000fea0003800000 */
[----:B------:R-:W-:-:S13]  /*00f0*/  ELECT P0, URZ, PT ;  /* 0x0000000000ff782f */ /* 0x000fda0003800000 */
[----:B------:R-:W-:Y:S05]  /*0100*/  @!P0 BRA `(.L_x_2) ;  /* 0x0000000000848947 */ /* 0x000fea0003800000 */
[----:B------:R-:W-:Y:S01]  /*0110*/  UMOV UR5, 0x8 ;  /* 0x0000000800057882 */ /* 0x000fe20000000000 */
[----:B------:R-:W-:Y:S02]  /*0120*/  IMAD.MOV.U32 R4, RZ, RZ, 0x1 ;  /* 0x00000001ff047424 */ /* 0x000fe400078e00ff */
[----:B------:R-:W-:Y:S02]  /*0130*/  IMAD.MOV.U32 R5, RZ, RZ, 0xff ;  /* 0x000000ffff057424 */ /* 0x000fe400078e00ff */
[----:B------:R-:W-:Y:S04]  /*0140*/  DEPBAR.LE SB0, 0x36 ;  /* 0x00008d800000791a */ /* 0x000fe80000000000 */
[----:B------:R-:W0:Y:S02]  /*0150*/  UTCATOMSWS.FIND_AND_SET.ALIGN UP1, UR5, UR5 ;  /* 0x00000005000575e3 */ /* 0x000e240008020800 */
[----:B0-----:R-:W-:-:S04]  /*0160*/  PLOP3.LUT P0, PT, PT, PT, UP1, 0x80, 0x8 ;  /* 0x000000000008781c */ /* 0x001fc80003f0f018 */
[----:B------:R-:W-:-:S04]  /*0170*/  SEL R0, RZ, 0xffffffff, !P0 ;  /* 0xffffffffff007807 */ /* 0x000fc80004000000 */
[----:B------:R-:W-:Y:S01]  /*0180*/  ISETP.NE.AND P0, PT, R0, RZ, PT ;  /* 0x000000ff0000720c */ /* 0x000fe20003f05270 */
[----:B------:R-:W-:-:S12]  /*0190*/  IMAD.U32 R0, RZ, RZ, UR5 ;  /* 0x00000005ff007e24 */ /* 0x000fd8000f8e00ff */
[----:B------:R-:W-:Y:S05]  /*01a0*/  @P0 BRA `(.L_x_3) ;  /* 0x0000000000240947 */ /* 0x000fea0003800000 */
.L_x_4:
[----:B------:R-:W-:Y:S05]  /*01b0*/  NANOSLEEP 0x64 ;  /* 0x000000640000795d */ /* 0x000fea0003800000 */
[----:B------:R-:W-:-:S05]  /*01c0*/  UMOV UR5, 0x8 ;  /* 0x0000000800057882 */ /* 0x000fca0000000000 */
[----:B------:R-:W-:Y:S04]  /*01d0*/  DEPBAR.LE SB0, 0x36 ;  /* 0x00008d800000791a */ /* 0x000fe80000000000 */
[----:B------:R-:W0:Y:S02]  /*01e0*/  UTCATOMSWS.FIND_AND_SET.ALIGN UP1, UR5, UR5 ;  /* 0x00000005000575e3 */ /* 0x000e240008020800 */
[----:B0-----:R-:W-:-:S04]  /*01f0*/  PLOP3.LUT P0, PT, PT, PT, UP1, 0x80, 0x8 ;  /* 0x000000000008781c */ /* 0x001fc80003f0f018 */
[----:B------:R-:W-:-:S04]  /*0200*/  SEL R0, RZ, 0xffffffff, !P0 ;  /* 0xffffffffff007807 */ /* 0x000fc80004000000 */
[----:B------:R-:W-:Y:S01]  /*0210*/  ISETP.NE.AND P0, PT, R0, RZ, PT ;  /* 0x000000ff0000720c */ /* 0x000fe20003f05270 */
[----:B------:R-:W-:-:S12]  /*0220*/  IMAD.U32 R0, RZ, RZ, UR5 ;  /* 0x00000005ff007e24 */ /* 0x000fd8000f8e00ff */
[----:B------:R-:W-:Y:S05]  /*0230*/  @!P0 BRA `(.L_x_4) ;  /* 0xfffffffc00dc8947 */ /* 0x000fea000383ffff */
.L_x_3:
[C---:B------:R-:W-:Y:S01]  /*0240*/  VIADD R3, R0.reuse, 0x10 ;  /* 0x0000001000037836 */ /* 0x040fe20000000000 */
[----:B------:R-:W-:Y:S01]  /*0250*/  UMOV UR5, 0x50 ;  /* 0x0000005000057882 */ /* 0x000fe20000000000 */
[----:B------:R-:W-:Y:S01]  /*0260*/  SHF.L.U32 R2, R5, R0, RZ ;  /* 0x0000000005027219 */ /* 0x000fe200000006ff */
[----:B------:R-:W-:Y:S01]  /*0270*/  ULEA UR5, UR6, UR5, 0x18 ;  /* 0x0000000506057291 */ /* 0x000fe2000f8ec0ff */
[----:B------:R-:W-:Y:S01]  /*0280*/  IMAD.SHL.U32 R0, R0, 0x20, RZ ;  /* 0x0000002000007824 */ /* 0x000fe200078e00ff */
[----:B------:R-:W-:-:S04]  /*0290*/  SHF.L.U32 R3, R4, R3, RZ ;  /* 0x0000000304037219 */ /* 0x000fc800000006ff */
[----:B------:R-:W-:-:S05]  /*02a0*/  LOP3.LUT R2, R3, R2, RZ, 0xfc, !PT ;  /* 0x0000000203027212 */ /* 0x000fca00078efcff */
[----:B------:R0:W-:Y:S04]  /*02b0*/  ATOMS.OR RZ, [UR5], R2 ;  /* 0x00000002ffff798c */ /* 0x0001e8000b000005 */
[----:B------:R0:W-:Y:S01]  /*02c0*/  STS [UR4], R0 ;  /* 0x00000000ff007988 */ /* 0x0001e20008000804 */
[----:B------:R-:W-:Y:S05]  /*02d0*/  BRA `(.L_x_2) ;  /* 0x0000000000107947 */ /* 0x000fea0003800000 */
.L_x_1:
[----:B------:R-:W-:Y:S01]  /*02e0*/  IMAD.MOV.U32 R0, RZ, RZ, -0x1 ;  /* 0xffffffffff007424 */ /* 0x000fe200078e00ff */
[----:B------:R-:W-:-:S04]  /*02f0*/  MOV R2, 0x320 ;  /* 0x0000032000027802 */ /* 0x000fc80000000f00 */
[----:B------:R0:W-:Y:S03]  /*0300*/  STS [UR4], R0 ;  /* 0x00000000ff007988 */ /* 0x0001e60008000804 */
[----:B0-----:R-:W-:Y:S05]  /*0310*/  CALL.REL.NOINC `($__internal_1_$__cuda_sm10x_tcgen05_guardrail_trap_phase_invalid_during_alloc) ;  /* 0x000000e400087944 */ /* 0x001fea0003c00000 */
.L_x_2:
[----:B------:R-:W-:Y:S05]  /*0320*/  WARPSYNC.ALL ;  /* 0x0000000000007948 */ /* 0x000fea0003800000 */
[----:B------:R-:W-:Y:S01]  /*0330*/  NOP ;  /* 0x0000000000007918 */ /* 0x000fe20000000000 */
.L_x_0:
[----:B------:R-:W1:Y:S01]  /*0340*/  S2UR UR11, SR_CTAID.X ;  /* 0x00000000000b79c3 */ /* 0x000e620000002500 */
[----:B------:R-:W2:Y:S01]  /*0350*/  S2R R136, SR_TID.X ;  /* 0x0000000000887919 */ /* 0x000ea20000002100 */
[----:B------:R-:W3:Y:S01]  /*0360*/  LDCU.64 UR4, c[0x0][0x3b0] ;  /* 0x00007600ff0477ac */ /* 0x000ee20008000a00 */
[----:B------:R-:W-:Y:S01]  /*0370*/  UMOV UR10, 0x400 ;  /* 0x00000400000a7882 */ /* 0x000fe20000000000 */
[----:B------:R-:W4:Y:S04]  /*0380*/  LDCU.64 UR30, c[0x0][0x358] ;  /* 0x00006b00ff1e77ac */ /* 0x000f280008000a00 */
[----:B------:R-:W3:Y:S08]  /*0390*/  S2UR UR8, SR_CTAID.Y ;  /* 0x00000000000879c3 */ /* 0x000ef00000002600 */
[----:B------:R-:W0:Y:S01]  /*03a0*/  LDC.64 R4, c[0x0][0x380] ;  /* 0x0000e000ff047b82 */ /* 0x000e220000000a00 */
[----:B-1----:R-:W-:-:S07]  /*03b0*/  USHF.L.U32 UR11, UR11, 0x7, URZ ;  /* 0x000000070b0b7899 */ /* 0x002fce00080006ff */
[----:B------:R-:W1:Y:S01]  /*03c0*/  LDC R143, c[0x0][0x3b8] ;  /* 0x0000ee00ff8f7b82 */ /* 0x000e620000000800 */
[----:B0-----:R-:W-:Y:S01]  /*03d0*/  IMAD.U32 R2, RZ, RZ, UR11 ;  /* 0x0000000bff027e24 */ /* 0x001fe2000f8e00ff */
[----:B---3--:R-:W-:-:S06]  /*03e0*/  UIMAD UR4, UR8, UR4, URZ ;  /* 0x00000004080472a4 */ /* 0x008fcc000f8e02ff */
[----:B------:R-:W0:Y:S01]  /*03f0*/  S2UR UR6, SR_CgaCtaId ;  /* 0x00000000000679c3 */ /* 0x000e220000008800 */
[----:B--2---:R-:W-:Y:S01]  /*0400*/  LOP3.LUT R2, R2, 0x7f, R136, 0xf8, !PT ;  /* 0x0000007f02027812 */ /* 0x004fe200078ef888 */
[----:B------:R-:W-:-:S04]  /*0410*/  USHF.L.U32 UR7, UR4, 0x1, URZ ;  /* 0x0000000104077899 */ /* 0x000fc800080006ff */
[----:B------:R-:W-:Y:S01]  /*0420*/  IMAD R0, R2, UR5, RZ ;  /* 0x0000000502007c24 */ /* 0x000fe2000f8e02ff */
[----:B------:R-:W-:-:S03]  /*0430*/  UIMAD.WIDE UR4, UR4, 0x2, URZ ;  /* 0x00000002040478a5 */ /* 0x000fc6000f8e02ff */
[C---:B------:R-:W-:Y:S02]  /*0440*/  IMAD.SHL.U32 R79, R0.reuse, 0x2, RZ ;  /* 0x00000002004f7824 */ /* 0x040fe400078e00ff */
[----:B------:R-:W-:-:S03]  /*0450*/  IMAD.HI R0, R0, 0x2, RZ ;  /* 0x0000000200007827 */ /* 0x000fc600078e02ff */
[----:B------:R-:W-:Y:S01]  /*0460*/  IADD3 R78, P0, P1, R79, UR7, R4 ;  /* 0x000000074f4e7c10 */ /* 0x000fe2000f91e004 */
[C---:B-1----:R-:W-:Y:S02]  /*0470*/  IMAD.SHL.U32 R15, R143.reuse, 0x8, RZ ;  /* 0x000000088f0f7824 */ /* 0x042fe400078e00ff */
[C---:B------:R-:W-:Y:S01]  /*0480*/  IMAD R17, R143.reuse, 0xa, RZ ;  /* 0x0000000a8f117824 */ /* 0x040fe200078e02ff */
[----:B------:R-:W-:Y:S01]  /*0490*/  IADD3.X R79, PT, PT, R0, UR5, R5, P0, P1 ;  /* 0x00000005004f7c10 */ /* 0x000fe200087e2405 */
[C---:B------:R-:W-:Y:S01]  /*04a0*/  IMAD.SHL.U32 R19, R143.reuse, 0x10, RZ ;  /* 0x000000108f137824 */ /* 0x040fe200078e00ff */
[CC--:B------:R-:W-:Y:S01]  /*04b0*/  LEA R80, P2, R143.reuse, R78.reuse, 0x4 ;  /* 0x0000004e8f507211 */ /* 0x0c0fe200078420ff */
[C---:B------:R-:W-:Y:S01]  /*04c0*/  IMAD R39, R143.reuse, 0x14, RZ ;  /* 0x000000148f277824 */ /* 0x040fe200078e02ff */
[CC--:B------:R-:W-:Y:S01]  /*04d0*/  LEA R74, P3, R143.reuse, R78.reuse, 0x5 ;  /* 0x0000004e8f4a7211 */ /* 0x0c0fe200078628ff */
[C---:B------:R-:W-:Y:S01]  /*04e0*/  IMAD R49, R143.reuse, 0x50, RZ ;  /* 0x000000508f317824 */ /* 0x040fe200078e02ff */
[----:B------:R-:W-:Y:S01]  /*04f0*/  BAR.SYNC.DEFER_BLOCKING 0x0 ;  /* 0x0000000000007b1d */ /* 0x000fe20000010000 */
[----:B------:R-:W-:Y:S01]  /*0500*/  IMAD.SHL.U32 R47, R143, 0x20, RZ ;  /* 0x000000208f2f7824 */ /* 0x000fe200078e00ff */
[-C--:B------:R-:W-:Y:S01]  /*0510*/  LEA.HI.X.SX32 R81, R15, R79.reuse, 0x1, P2 ;  /* 0x0000004f0f517211 */ /* 0x080fe200010f0eff */
[C---:B------:R-:W-:Y:S01]  /*0520*/  IMAD R9, R143.reuse, 0x5, RZ ;  /* 0x000000058f097824 */ /* 0x040fe200078e02ff */
[CC--:B------:R-:W-:Y:S01]  /*0530*/  LEA R46, P1, R143.reuse, R78.reuse, 0x6 ;  /* 0x0000004e8f2e7211 */ /* 0x0c0fe200078230ff */
[----:B------:R-:W-:Y:S01]  /*0540*/  IMAD R55, R143, 0x28, RZ ;  /* 0x000000288f377824 */ /* 0x000fe200078e02ff */
[-C--:B------:R-:W-:Y:S01]  /*0550*/  IADD3 R48, P2, PT, R17, R78.reuse, RZ ;  /* 0x0000004e11307210 */ /* 0x080fe20007f5e0ff */
[----:B------:R-:W-:Y:S01]  /*0560*/  IMAD R51, R143, 0x42, RZ ;  /* 0x000000428f337824 */ /* 0x000fe200078e02ff */
[-C--:B------:R-:W-:Y:S01]  /*0570*/  LEA.HI.X.SX32 R75, R19, R79.reuse, 0x1, P3 ;  /* 0x0000004f134b7211 */ /* 0x080fe200018f0eff */
[----:B------:R-:W-:Y:S01]  /*0580*/  IMAD R11, R143, 0x6, RZ ;  /* 0x000000068f0b7824 */ /* 0x000fe200078e02ff */
[-C--:B------:R-:W-:Y:S01]  /*0590*/  IADD3 R50, P3, PT, R39, R78.reuse, RZ ;  /* 0x0000004e27327210 */ /* 0x080fe20007f7e0ff */
[----:B------:R-:W-:Y:S01]  /*05a0*/  IMAD R53, R143, 0x60, RZ ;  /* 0x000000608f357824 */ /* 0x000fe200078e02ff */
[-C--:B------:R-:W-:Y:S01]  /*05b0*/  IADD3 R18, P0, PT, R49, R78.reuse, RZ ;  /* 0x0000004e31127210 */ /* 0x080fe20007f1e0ff */
[----:B------:R-:W-:Y:S01]  /*05c0*/  IMAD R25, R143, 0xc, RZ ;  /* 0x0000000c8f197824 */ /* 0x000fe200078e02ff */
[-C--:B------:R-:W-:Y:S01]  /*05d0*/  LEA.HI.X.SX32 R47, R47, R79.reuse, 0x1, P1 ;  /* 0x0000004f2f2f7211 */ /* 0x080fe200008f0eff */
        /* <DEDUP_REMOVED lines=17> */
[-C--:B------:R-:W-:Y:S01]  /*06f0*/  LEA.HI.X.SX32 R19, R55, R79.reuse, 0x1, P0 ;  /* 0x0000004f37137211 */ /* 0x080fe200000f0eff */
[----:B0-----:R-:W-:Y:S01]  /*0700*/  ULEA UR10, UR6, UR10, 0x18 ;  /* 0x0000000a060a7291 */ /* 0x001fe2000f8ec0ff */
[-C--:B------:R-:W-:Y:S01]  /*0710*/  LEA.HI.X.SX32 R55, R5, R79.reuse, 0x1, P3 ;  /* 0x0000004f05377211 */ /* 0x080fe200018f0eff */
[----:B------:R-:W-:Y:S01]  /*0720*/  IMAD.SHL.U32 R3, R143, 0x2, RZ ;  /* 0x000000028f037824 */ /* 0x000fe200078e00ff */
[-C--:B------:R-:W-:Y:S01]  /*0730*/  IADD3 R58, P0, PT, R43, R78.reuse, RZ ;  /* 0x0000004e2b3a7210 */ /* 0x080fe20007f1e0ff */
[----:B------:R-:W-:Y:S01]  /*0740*/  IMAD R13, R143, 0x7, RZ ;  /* 0x000000078f0d7824 */ /* 0x000fe200078e02ff */
[-C--:B------:R-:W-:Y:S01]  /*0750*/  IADD3 R60, P3, PT, R63, R78.reuse, RZ ;  /* 0x0000004e3f3c7210 */ /* 0x080fe20007f7e0ff */
[----:B------:R-:W-:Y:S01]  /*0760*/  IMAD R71, R143, 0x3f, RZ ;  /* 0x0000003f8f477824 */ /* 0x000fe200078e02ff */
[-C--:B------:R-:W-:Y:S01]  /*0770*/  IADD3 R14, P6, PT, R57, R78.reuse, RZ ;  /* 0x0000004e390e7210 */ /* 0x080fe20007fde0ff */
[----:B------:R-:W-:Y:S01]  /*0780*/  IMAD R35, R143, 0x12, RZ ;  /* 0x000000128f237824 */ /* 0x000fe200078e02ff */
[-C--:B------:R-:W-:Y:S01]  /*0790*/  LEA.HI.X.SX32 R17, R63, R79.reuse, 0x1, P5 ;  /* 0x0000004f3f117211 */ /* 0x080fe200028f0eff */
[----:B------:R-:W-:Y:S01]  /*07a0*/  IMAD.SHL.U32 R7, R143, 0x4, RZ ;  /* 0x000000048f077824 */ /* 0x000fe200078e00ff */
[-C--:B------:R-:W-:Y:S01]  /*07b0*/  LEA.HI.X.SX32 R57, R11, R79.reuse, 0x1, P1 ;  /* 0x0000004f0b397211 */ /* 0x080fe200008f0eff */
[----:B------:R-:W0:Y:S01]  /*07c0*/  LDS R130, [UR10] ;  /* 0x0000000aff827984 */ /* 0x000e220008000800 */
[-C--:B------:R-:W-:Y:S01]  /*07d0*/  IADD3 R66, P5, PT, R69, R78.reuse, RZ ;  /* 0x0000004e45427210 */ /* 0x080fe20007fbe0ff */
[----:B------:R-:W-:Y:S01]  /*07e0*/  IMAD R21, R143, 0x9, RZ ;  /* 0x000000098f157824 */ /* 0x000fe200078e02ff */
[-C--:B------:R-:W-:Y:S01]  /*07f0*/  IADD3 R12, P4, PT, R61, R78.reuse, RZ ;  /* 0x0000004e3d0c7210 */ /* 0x080fe20007f9e0ff */
[----:B------:R-:W-:Y:S01]  /*0800*/  IMAD R45, R143, 0x16, RZ ;  /* 0x000000168f2d7824 */ /* 0x000fe200078e02ff */
[----:B------:R-:W-:Y:S01]  /*0810*/  IADD3 R6, P1, PT, R59, R78, RZ ;  /* 0x0000004e3b067210 */ /* 0x000fe20007f3e0ff */
[----:B------:R-:W-:Y:S01]  /*0820*/  IMAD R83, R143, 0x1a, RZ ;  /* 0x0000001a8f537824 */ /* 0x000fe200078e02ff */
[-C--:B------:R-:W-:Y:S01]  /*0830*/  LEA.HI.X.SX32 R59, R25, R79.reuse, 0x1, P0 ;  /* 0x0000004f193b7211 */ /* 0x080fe200000f0eff */
[----:B------:R-:W-:Y:S01]  /*0840*/  BAR.SYNC.DEFER_BLOCKING 0x0 ;  /* 0x0000000000007b1d */ /* 0x000fe20000010000 */
[----:B------:R-:W-:-:S02]  /*0850*/  LEA.HI.X.SX32 R61, R43, R79, 0x1, P3 ;  /* 0x0000004f2b3d7211 */ /* 0x000fc400018f0eff */
[-C--:B------:R-:W-:Y:S02]  /*0860*/  IADD3 R62, P0, PT, R29, R78.reuse, RZ ;  /* 0x0000004e1d3e7210 */ /* 0x080fe40007f1e0ff */
[-C--:B------:R-:W-:Y:S01]  /*0870*/  IADD3 R64, P3, PT, R67, R78.reuse, RZ ;  /* 0x0000004e43407210 */ /* 0x080fe20007f7e0ff */
[----:B------:R-:W-:Y:S01]  /*0880*/  IMAD R89, R143, 0x1e, RZ ;  /* 0x0000001e8f597824 */ /* 0x000fe200078e02ff */
[-C--:B------:R-:W-:Y:S01]  /*0890*/  LEA.HI.X.SX32 R67, R67, R79.reuse, 0x1, P5 ;  /* 0x0000004f43437211 */ /* 0x080fe200028f0eff */
[----:B------:R-:W-:Y:S01]  /*08a0*/  IMAD R23, R143, 0xb, RZ ;  /* 0x0000000b8f177824 */ /* 0x000fe200078e02ff */
[-C--:B------:R-:W-:Y:S01]  /*08b0*/  IADD3 R68, P5, PT, R3, R78.reuse, RZ ;  /* 0x0000004e03447210 */ /* 0x080fe20007fbe0ff */
[----:B------:R-:W-:Y:S01]  /*08c0*/  IMAD R27, R143, 0xd, RZ ;  /* 0x0000000d8f1b7824 */ /* 0x000fe200078e02ff */
[-C--:B------:R-:W-:Y:S01]  /*08d0*/  LEA.HI.X.SX32 R63, R13, R79.reuse, 0x1, P0 ;  /* 0x0000004f0d3f7211 */ /* 0x080fe200000f0eff */
[----:B------:R-:W-:Y:S01]  /*08e0*/  IMAD R31, R143, 0xf, RZ ;  /* 0x0000000f8f1f7824 */ /* 0x000fe200078e02ff */
[-C--:B------:R-:W-:Y:S01]  /*08f0*/  LEA.HI.X.SX32 R15, R69, R79.reuse, 0x1, P6 ;  /* 0x0000004f450f7211 */ /* 0x080fe200030f0eff */
[----:B------:R-:W-:Y:S01]  /*0900*/  IMAD R95, R143, 0x22, RZ ;  /* 0x000000228f5f7824 */ /* 0x000fe200078e02ff */
[-C--:B------:R-:W-:Y:S01]  /*0910*/  LEA.HI.X.SX32 R13, R71, R79.reuse, 0x1, P4 ;  /* 0x0000004f470d7211 */ /* 0x080fe200020f0eff */
[C---:B------:R-:W-:Y:S01]  /*0920*/  IMAD R99, R143.reuse, 0x24, RZ ;  /* 0x000000248f637824 */ /* 0x040fe200078e02ff */
[CC--:B------:R-:W-:Y:S01]  /*0930*/  LEA R70, P6, R143.reuse, R78.reuse, 0x2 ;  /* 0x0000004e8f467211 */ /* 0x0c0fe200078c10ff */
[C---:B------:R-:W-:Y:S01]  /*0940*/  IMAD R103, R143.reuse, 0x26, RZ ;  /* 0x000000268f677824 */ /* 0x040fe200078e02ff */
[CC--:B------:R-:W-:Y:S01]  /*0950*/  LEA R42, P4, R143.reuse, R78.reuse, 0x3 ;  /* 0x0000004e8f2a7211 */ /* 0x0c0fe200078818ff */
[C---:B------:R-:W-:Y:S01]  /*0960*/  IMAD R65, R143.reuse, 0x46, RZ ;  /* 0x000000468f417824 */ /* 0x040fe200078e02ff */
[CC--:B------:R-:W-:Y:S01]  /*0970*/  LEA.HI.X.SX32 R69, R143.reuse, R79.reuse, 0x1, P5 ;  /* 0x0000004f8f457211 */ /* 0x0c0fe200028f0eff */
        /* <DEDUP_REMOVED lines=14> */
[----:B----4-:R-:W5:Y:S01]  /*0a60*/  LDG.E.U16 R80, desc[UR30][R80.64] ;  /* 0x0000001e50507981 */ /* 0x010f62000c1e1500 */
[-C--:B------:R-:W-:Y:S01]  /*0a70*/  LEA.HI.X.SX32 R23, R23, R79.reuse, 0x1, P6 ;  /* 0x0000004f17177211 */ /* 0x080fe200030f0eff */
[----:B------:R-:W-:Y:S01]  /*0a80*/  IMAD R131, R143, 0x36, RZ ;  /* 0x000000368f837824 */ /* 0x000fe200078e02ff */
[-C--:B------:R-:W-:Y:S01]  /*0a90*/  LEA.HI.X.SX32 R25, R27, R79.reuse, 0x1, P4 ;  /* 0x0000004f1b197211 */ /* 0x080fe200020f0eff */
[----:B------:R-:W5:Y:S01]  /*0aa0*/  LDG.E.U16 R74, desc[UR30][R74.64] ;  /* 0x0000001e4a4a7981 */ /* 0x000f62000c1e1500 */
[-C--:B------:R-:W-:Y:S01]  /*0ab0*/  IADD3 R28, P6, PT, R95, R78.reuse, RZ ;  /* 0x0000004e5f1c7210 */ /* 0x080fe20007fde0ff */
[----:B------:R-:W-:Y:S01]  /*0ac0*/  IMAD R85, R143, 0x1b, RZ ;  /* 0x0000001b8f557824 */ /* 0x000fe200078e02ff */
[-C--:B------:R-:W-:Y:S01]  /*0ad0*/  LEA.HI.X.SX32 R27, R31, R79.reuse, 0x1, P5 ;  /* 0x0000004f1f1b7211 */ /* 0x080fe200028f0eff */
[----:B------:R-:W5:Y:S01]  /*0ae0*/  LDG.E.U16 R46, desc[UR30][R46.64] ;  /* 0x0000001e2e2e7981 */ /* 0x000f62000c1e1500 */
[-C--:B------:R-:W-:Y:S01]  /*0af0*/  IADD3 R30, P4, PT, R99, R78.reuse, RZ ;  /* 0x0000004e631e7210 */ /* 0x080fe20007f9e0ff */
[----:B------:R-:W-:Y:S01]  /*0b00*/  IMAD R141, R143, 0x3e, RZ ;  /* 0x0000003e8f8d7824 */ /* 0x000fe200078e02ff */
[-C--:B------:R-:W-:Y:S01]  /*0b10*/  IADD3 R32, P5, PT, R103, R78.reuse, RZ ;  /* 0x0000004e67207210 */ /* 0x080fe20007fbe0ff */
[----:B------:R-:W5:Y:S01]  /*0b20*/  LDG.E.U16 R48, desc[UR30][R48.64] ;  /* 0x0000001e30307981 */ /* 0x000f62000c1e1500 */
[-C--:B------:R-:W-:Y:S01]  /*0b30*/  IADD3 R8, P0, PT, R65, R78.reuse, RZ ;  /* 0x0000004e41087210 */ /* 0x080fe20007f1e0ff */
[----:B------:R-:W-:Y:S01]  /*0b40*/  IMAD R91, R143, 0x1f, RZ ;  /* 0x0000001f8f5b7824 */ /* 0x000fe200078e02ff */
[-C--:B------:R-:W-:Y:S01]  /*0b50*/  LEA.HI.X.SX32 R65, R29, R79.reuse, 0x1, P3 ;  /* 0x0000004f1d417211 */ /* 0x080fe200018f0eff */
[----:B------:R-:W5:Y:S01]  /*0b60*/  LDG.E.U16 R50, desc[UR30][R50.64] ;  /* 0x0000001e32327981 */ /* 0x000f62000c1e1500 */
[-C--:B------:R-:W-:Y:S01]  /*0b70*/  LEA.HI.X.SX32 R29, R33, R79.reuse, 0x1, P6 ;  /* 0x0000004f211d7211 */ /* 0x080fe200030f0eff */
[----:B------:R-:W-:Y:S01]  /*0b80*/  IMAD R151, R143, 0x4e, RZ ;  /* 0x0000004e8f977824 */ /* 0x000fe200078e02ff */
[-C--:B------:R-:W-:Y:S01]  /*0b90*/  LEA.HI.X.SX32 R31, R35, R79.reuse, 0x1, P4 ;  /* 0x0000004f231f7211 */ /* 0x080fe200020f0eff */
[----:B------:R-:W5:Y:S01]  /*0ba0*/  LDG.E.U16 R52, desc[UR30][R52.64] ;  /* 0x0000001e34347981 */ /* 0x000f62000c1e1500 */
[-C--:B------:R-:W-:Y:S01]  /*0bb0*/  LEA.HI.X.SX32 R33, R37, R79.reuse, 0x1, P5 ;  /* 0x0000004f25217211 */ /* 0x080fe200028f0eff */
[----:B------:R-:W-:Y:S01]  /*0bc0*/  IMAD R105, R143, 0x27, RZ ;  /* 0x000000278f697824 */ /* 0x000fe200078e02ff */
[-C--:B------:R-:W-:Y:S01]  /*0bd0*/  IADD3 R34, P6, PT, R109, R78.reuse, RZ ;  /* 0x0000004e6d227210 */ /* 0x080fe20007fde0ff */
[----:B------:R-:W5:Y:S01]  /*0be0*/  LDG.E.U16 R18, desc[UR30][R18.64] ;  /* 0x0000001e12127981 */ /* 0x000f62000c1e1500 */
[-C--:B------:R-:W-:Y:S01]  /*0bf0*/  IADD3 R36, P4, PT, R113, R78.reuse, RZ ;  /* 0x0000004e71247210 */ /* 0x080fe20007f9e0ff */
[----:B------:R-:W-:Y:S01]  /*0c00*/  IMAD R165, R143, 0x5e, RZ ;  /* 0x0000005e8fa57824 */ /* 0x000fe200078e02ff */
[-C--:B------:R-:W-:Y:S01]  /*0c10*/  IADD3 R38, P5, PT, R117, R78.reuse, RZ ;  /* 0x0000004e75267210 */ /* 0x080fe20007fbe0ff */
[----:B------:R-:W5:Y:S01]  /*0c20*/  LDG.E.U16 R54, desc[UR30][R54.64] ;  /* 0x0000001e36367981 */ /* 0x000f62000c1e1500 */
[-C--:B------:R-:W-:Y:S01]  /*0c30*/  LEA.HI.X.SX32 R35, R41, R79.reuse, 0x1, P6 ;  /* 0x0000004f29237211 */ /* 0x080fe200030f0eff */
[----:B------:R-:W-:Y:S01]  /*0c40*/  IMAD R119, R143, 0x2f, RZ ;  /* 0x0000002f8f777824 */ /* 0x000fe200078e02ff */
[-C--:B------:R-:W-:Y:S01]  /*0c50*/  LEA.HI.X.SX32 R37, R45, R79.reuse, 0x1, P4 ;  /* 0x0000004f2d257211 */ /* 0x080fe200020f0eff */
[----:B------:R-:W5:Y:S01]  /*0c60*/  LDG.E.U16 R56, desc[UR30][R56.64] ;  /* 0x0000001e38387981 */ /* 0x000f62000c1e1500 */
[----:B------:R-:W-:Y:S01]  /*0c70*/  LEA.HI.X.SX32 R39, R73, R79, 0x1, P5 ;  /* 0x0000004f49277211 */ /* 0x000fe200028f0eff */
[----:B------:R-:W-:Y:S01]  /*0c80*/  IMAD R179, R143, 0x6e, RZ ;  /* 0x0000006e8fb37824 */ /* 0x000fe200078e02ff */
[----:B------:R-:W1:Y:S01]  /*0c90*/  LDCU UR4, c[0x0][0x3c8] ;  /* 0x00007900ff0477ac */ /* 0x000e620008000800 */
[----:B------:R-:W5:Y:S04]  /*0ca0*/  LDG.E.U16 R58, desc[UR30][R58.64] ;  /* 0x0000001e3a3a7981 */ /* 0x000f68000c1e1500 */
        /* <DEDUP_REMOVED lines=15> */
[----:B------:R-:W5:Y:S01]  /*0da0*/  LDG.E.U16 R38, desc[UR30][R38.64] ;  /* 0x0000001e26267981 */ /* 0x000f62000c1e1500 */
[----:B------:R-:W-:Y:S01]  /*0db0*/  IADD3 R72, P5, PT, R131, R78, RZ ;  /* 0x0000004e83487210 */ /* 0x000fe20007fbe0ff */
[----:B------:R-:W-:-:S02]  /*0dc0*/  IMAD R133, R143, 0x37, RZ ;  /* 0x000000378f857824 */ /* 0x000fc400078e02ff */
[----:B------:R-:W-:Y:S01]  /*0dd0*/  IMAD R93, R143, 0x21, RZ ;  /* 0x000000218f5d7824 */ /* 0x000fe200078e02ff */
[-C--:B------:R-:W-:Y:S01]  /*0de0*/  LEA.HI.X.SX32 R73, R85, R79.reuse, 0x1, P5 ;  /* 0x0000004f55497211 */ /* 0x080fe200028f0eff */
[----:B------:R-:W-:Y:S01]  /*0df0*/  IMAD R145, R143, 0x48, RZ ;  /* 0x000000488f917824 */ /* 0x000fe200078e02ff */
[-C--:B------:R-:W-:Y:S01]  /*0e00*/  IADD3 R84, P5, PT, R141, R78.reuse, RZ ;  /* 0x0000004e8d547210 */ /* 0x080fe20007fbe0ff */
[----:B------:R-:W-:Y:S01]  /*0e10*/  IMAD R123, R143, 0x32, RZ ;  /* 0x000000328f7b7824 */ /* 0x000fe200078e02ff */
[----:B------:R-:W5:Y:S02]  /*0e20*/  LDG.E.U16 R12, desc[UR30][R12.64] ;  /* 0x0000001e0c0c7981 */ /* 0x000f64000c1e1500 */
[-C--:B------:R-:W-:Y:S02]  /*0e30*/  LEA.HI.X.SX32 R85, R91, R79.reuse, 0x1, P5 ;  /* 0x0000004f5b557211 */ /* 0x080fe400028f0eff */
[-C--:B------:R-:W-:Y:S01]  /*0e40*/  IADD3 R90, P5, PT, R151, R78.reuse, RZ ;  /* 0x0000004e975a7210 */ /* 0x080fe20007fbe0ff */
[----:B------:R-:W-:Y:S01]  /*0e50*/  IMAD R127, R143, 0x34, RZ ;  /* 0x000000348f7f7824 */ /* 0x000fe200078e02ff */
[-C--:B------:R-:W-:Y:S01]  /*0e60*/  LEA.HI.X.SX32 R5, R93, R79.reuse, 0x1, P2 ;  /* 0x0000004f5d057211 */ /* 0x080fe200010f0eff */
[----:B------:R-:W-:Y:S01]  /*0e70*/  IMAD R77, R143, 0x19, RZ ;  /* 0x000000198f4d7824 */ /* 0x000fe200078e02ff */
[-C--:B------:R-:W-:Y:S01]  /*0e80*/  LEA.HI.X.SX32 R91, R105, R79.reuse, 0x1, P5 ;  /* 0x0000004f695b7211 */ /* 0x080fe200028f0eff */
[----:B------:R-:W-:Y:S01]  /*0e90*/  IMAD R137, R143, 0x3a, RZ ;  /* 0x0000003a8f897824 */ /* 0x000fe200078e02ff */
[-C--:B------:R-:W-:Y:S01]  /*0ea0*/  IADD3 R104, P5, PT, R165, R78.reuse, RZ ;  /* 0x0000004ea5687210 */ /* 0x080fe20007fbe0ff */
[----:B------:R2:W5:Y:S03]  /*0eb0*/  LDG.E.U16 R13, desc[UR30][R4.64] ;  /* 0x0000001e040d7981 */ /* 0x000566000c1e1500 */
        /* <DEDUP_REMOVED lines=8> */
[----:B------:R-:W3:Y:S01]  /*0f40*/  LDC.64 R132, c[0x0][0x3c0] ;  /* 0x0000f000ff847b82 */ /* 0x000ee20000000a00 */
[-C--:B------:R-:W-:Y:S01]  /*0f50*/  IADD3 R40, P6, PT, R123, R78.reuse, RZ ;  /* 0x0000004e7b287210 */ /* 0x080fe20007fde0ff */
[C---:B------:R-:W-:Y:S01]  /*0f60*/  IMAD R101, R143.reuse, 0x25, RZ ;  /* 0x000000258f657824 */ /* 0x040fe200078e02ff */
[----:B--2---:R-:W-:Y:S01]  /*0f70*/  SHF.R.U32.HI R4, RZ, 0x6, R136 ;  /* 0x00000006ff047819 */ /* 0x004fe20000011688 */
[----:B------:R-:W-:Y:S01]  /*0f80*/  IMAD R97, R143, 0x23, RZ ;  /* 0x000000238f617824 */ /* 0x000fe200078e02ff */
[-C--:B------:R-:W-:Y:S01]  /*0f90*/  IADD3 R44, P4, PT, R127, R78.reuse, RZ ;  /* 0x0000004e7f2c7210 */ /* 0x080fe20007f9e0ff */
[----:B------:R-:W-:Y:S01]  /*0fa0*/  IMAD R161, R143, 0x5a, RZ ;  /* 0x0000005a8fa17824 */ /* 0x000fe200078e02ff */
[-C--:B------:R-:W-:Y:S01]  /*0fb0*/  LEA.HI.X.SX32 R11, R99, R79.reuse, 0x1, P3 ;  /* 0x0000004f630b7211 */ /* 0x080fe200018f0eff */
[----:B------:R-:W-:Y:S01]  /*0fc0*/  IMAD R153, R143, 0x52, RZ ;  /* 0x000000528f997824 */ /* 0x000fe200078e02ff */
[-C--:B------:R-:W-:Y:S01]  /*0fd0*/  LEA.HI.X.SX32 R41, R77, R79.reuse, 0x1, P6 ;  /* 0x0000004f4d297211 */ /* 0x080fe200030f0eff */
[----:B------:R-:W-:Y:S01]  /*0fe0*/  IMAD R155, R143, 0x54, RZ ;  /* 0x000000548f9b7824 */ /* 0x000fe200078e02ff */
[----:B------:R-:W-:Y:S01]  /*0ff0*/  IADD3 R76, P6, PT, R137, R78, RZ ;  /* 0x0000004e894c7210 */ /* 0x000fe20007fde0ff */
[----:B------:R-:W-:Y:S01]  /*1000*/  IMAD R157, R143, 0x56, RZ ;  /* 0x000000568f9d7824 */ /* 0x000fe200078e02ff */
[----:B------:R-:W-:Y:S01]  /*1010*/  SGXT.U32 R4, R4, 0x1 ;  /* 0x000000010404781a */ /* 0x000fe20000000000 */
[----:B------:R3:W5:Y:S01]  /*1020*/  LDG.E.U16 R11, desc[UR30][R10.64] ;  /* 0x0000001e0a0b7981 */ /* 0x000762000c1e1500 */
[----:B------:R-:W-:-:S02]  /*1030*/  LEA.HI.X.SX32 R45, R83, R79, 0x1, P4 ;  /* 0x0000004f532d7211 */ /* 0x000fc400020f0eff */
[-C--:B------:R-:W-:Y:S01]  /*1040*/  IADD3 R82, P4, PT, R139, R78.reuse, RZ ;  /* 0x0000004e8b527210 */ /* 0x080fe20007f9e0ff */
[----:B------:R-:W-:Y:S01]  /*1050*/  IMAD R159, R143, 0x58, RZ ;  /* 0x000000588f9f7824 */ /* 0x000fe200078e02ff */
[-C--:B------:R-:W-:Y:S01]  /*1060*/  LEA.HI.X.SX32 R77, R87, R79.reuse, 0x1, P6 ;  /* 0x0000004f574d7211 */ /* 0x080fe200030f0eff */
[----:B------:R-:W-:Y:S01]  /*1070*/  IMAD R163, R143, 0x5c, RZ ;  /* 0x0000005c8fa37824 */ /* 0x000fe200078e02ff */
[-C--:B------:R-:W-:Y:S01]  /*1080*/  IADD3 R86, P6, PT, R147, R78.reuse, RZ ;  /* 0x0000004e93567210 */ /* 0x080fe20007fde0ff */
[----:B------:R2:W5:Y:S01]  /*1090*/  LDG.E.U16 R41, desc[UR30][R40.64] ;  /* 0x0000001e28297981 */ /* 0x000562000c1e1500 */
[----:B------:R-:W-:Y:S01]  /*10a0*/  LEA.HI.X.SX32 R83, R89, R79, 0x1, P4 ;  /* 0x0000004f59537211 */ /* 0x000fe200020f0eff */
[----:B---3--:R-:W-:Y:S01]  /*10b0*/  IMAD R10, R4, R133, RZ ;  /* 0x00000085040a7224 */ /* 0x008fe200078e02ff */
[-C--:B------:R-:W-:Y:S01]  /*10c0*/  IADD3 R88, P4, PT, R149, R78.reuse, RZ ;  /* 0x0000004e95587210 */ /* 0x080fe20007f9e0ff */
[----:B------:R-:W-:Y:S01]  /*10d0*/  IMAD R115, R143, 0x2d, RZ ;  /* 0x0000002d8f737824 */ /* 0x000fe200078e02ff */
[-C--:B------:R-:W-:Y:S01]  /*10e0*/  LEA.HI.X.SX32 R87, R101, R79.reuse, 0x1, P6 ;  /* 0x0000004f65577211 */ /* 0x080fe200030f0eff */
[----:B------:R-:W-:Y:S01]  /*10f0*/  IMAD R107, R143, 0x29, RZ ;  /* 0x000000298f6b7824 */ /* 0x000fe200078e02ff */
[-C--:B------:R-:W-:Y:S01]  /*1100*/  LEA.HI.X.SX32 R7, R95, R79.reuse, 0x1, P1 ;  /* 0x0000004f5f077211 */ /* 0x080fe200008f0eff */
[----:B------:R-:W-:Y:S01]  /*1110*/  IMAD R111, R143, 0x2b, RZ ;  /* 0x0000002b8f6f7824 */ /* 0x000fe200078e02ff */
[-C--:B------:R-:W-:Y:S01]  /*1120*/  LEA.HI.X.SX32 R9, R97, R79.reuse, 0x1, P0 ;  /* 0x0000004f61097211 */ /* 0x080fe200000f0eff */
[----:B--2---:R-:W-:Y:S01]  /*1130*/  IMAD R40, R133, 0x2, R10 ;  /* 0x0000000285287824 */ /* 0x004fe200078e020a */
[-C--:B------:R-:W-:Y:S01]  /*1140*/  IADD3 R100, P6, PT, R161, R78.reuse, RZ ;  /* 0x0000004ea1647210 */ /* 0x080fe20007fde0ff */
[----:B------:R-:W-:Y:S01]  /*1150*/  IMAD R175, R143, 0x6a, RZ ;  /* 0x0000006a8faf7824 */ /* 0x000fe200078e02ff */
        /* <DEDUP_REMOVED lines=11> */
[----:B------:R2:W5:Y:S01]  /*1210*/  LDG.E.U16 R45, desc[UR30][R44.64] ;  /* 0x0000001e2c2d7981 */ /* 0x000562000c1e1500 */
[----:B------:R-:W-:Y:S01]  /*1220*/  IMAD R129, R143, 0x35, RZ ;  /* 0x000000358f817824 */ /* 0x000fe200078e02ff */
[-C--:B------:R-:W-:Y:S01]  /*1230*/  LEA.HI.X.SX32 R101, R115, R79.reuse, 0x1, P6 ;  /* 0x0000004f73657211 */ /* 0x080fe200030f0eff */
        /* <DEDUP_REMOVED lines=16> */
[----:B------:R2:W5:Y:S01]  /*1340*/  LDG.E.U16 R73, desc[UR30][R72.64] ;  /* 0x0000001e48497981 */ /* 0x000562000c1e1500 */
[-C--:B------:R-:W-:Y:S01]  /*1350*/  IADD3 R112, P3, PT, R173, R78.reuse, RZ ;  /* 0x0000004ead707210 */ /* 0x080fe20007f7e0ff */
[----:B------:R-:W-:Y:S01]  /*1360*/  IMAD R191, R143, 0x7c, RZ ;  /* 0x0000007c8fbf7824 */ /* 0x000fe200078e02ff */
[-C--:B------:R-:W-:Y:S01]  /*1370*/  LEA.HI.X.SX32 R103, R117, R79.reuse, 0x1, P4 ;  /* 0x0000004f75677211 */ /* 0x080fe200020f0eff */
[----:B------:R-:W-:Y:S01]  /*1380*/  IMAD R135, R143, 0x39, RZ ;  /* 0x000000398f877824 */ /* 0x000fe200078e02ff */
[----:B------:R-:W-:Y:S01]  /*1390*/  IADD3 R116, P4, PT, R177, R78, RZ ;  /* 0x0000004eb1747210 */ /* 0x000fe20007f9e0ff */
[----:B------:R-:W-:Y:S01]  /*13a0*/  IMAD R3, R143, 0x3b, RZ ;  /* 0x0000003b8f037824 */ /* 0x000fe200078e02ff */
[-C--:B------:R-:W-:Y:S01]  /*13b0*/  LEA.HI.X.SX32 R115, R129, R79.reuse, 0x1, P6 ;  /* 0x0000004f81737211 */ /* 0x080fe200030f0eff */
[----:B------:R3:W5:Y:S01]  /*13c0*/  LDG.E.U16 R77, desc[UR30][R76.64] ;  /* 0x0000001e4c4d7981 */ /* 0x000762000c1e1500 */
[----:B--2---:R-:W-:Y:S01]  /*13d0*/  IMAD R72, R133, 0x2, R44 ;  /* 0x0000000285487824 */ /* 0x004fe200078e022c */
[-C--:B------:R-:W-:Y:S01]  /*13e0*/  LEA.HI.X.SX32 R107, R121, R79.reuse, 0x1, P2 ;  /* 0x0000004f796b7211 */ /* 0x080fe200010f0eff */
[----:B------:R-:W-:Y:S01]  /*13f0*/  IMAD R129, R143, 0x3d, RZ ;  /* 0x0000003d8f817824 */ /* 0x000fe200078e02ff */
[-C--:B------:R-:W-:Y:S01]  /*1400*/  LEA.HI.X.SX32 R109, R123, R79.reuse, 0x1, P1 ;  /* 0x0000004f7b6d7211 */ /* 0x080fe200008f0eff */
[----:B------:R2:W5:Y:S01]  /*1410*/  LDG.E.U16 R0, desc[UR30][R78.64] ;  /* 0x0000001e4e007981 */ /* 0x000562000c1e1500 */
[----:B------:R-:W-:-:S02]  /*1420*/  LEA.HI.X.SX32 R111, R125, R79, 0x1, P0 ;  /* 0x0000004f7d6f7211 */ /* 0x000fc400000f0eff */
[-C--:B------:R-:W-:Y:S01]  /*1430*/  LEA.HI.X.SX32 R113, R127, R79.reuse, 0x1, P3 ;  /* 0x0000004f7f717211 */ /* 0x080fe200018f0eff */
[----:B---3--:R-:W-:Y:S01]  /*1440*/  IMAD R76, R133, 0x2, R72 ;  /* 0x00000002854c7824 */ /* 0x008fe200078e0248 */
[-C--:B------:R-:W-:Y:S01]  /*1450*/  IADD3 R120, P2, PT, R181, R78.reuse, RZ ;  /* 0x0000004eb5787210 */ /* 0x080fe20007f5e0ff */
[----:B------:R3:W5:Y:S01]  /*1460*/  LDG.E.U16 R83, desc[UR30][R82.64] ;  /* 0x0000001e52537981 */ /* 0x000762000c1e1500 */
[-C--:B------:R-:W-:Y:S02]  /*1470*/  IADD3 R122, P1, PT, R183, R78.reuse, RZ ;  /* 0x0000004eb77a7210 */ /* 0x080fe40007f3e0ff */
[-C--:B------:R-:W-:Y:S01]  /*1480*/  IADD3 R124, P0, PT, R185, R78.reuse, RZ ;  /* 0x0000004eb97c7210 */ /* 0x080fe20007f1e0ff */
[----:B------:R4:W5:Y:S01]  /*1490*/  LDG.E.U16 R85, desc[UR30][R84.64] ;  /* 0x0000001e54557981 */ /* 0x000962000c1e1500 */
[-C--:B------:R-:W-:Y:S02]  /*14a0*/  IADD3 R126, P3, PT, R187, R78.reuse, RZ ;  /* 0x0000004ebb7e7210 */ /* 0x080fe40007f7e0ff */
[----:B------:R-:W-:Y:S01]  /*14b0*/  IADD3 R128, P6, PT, R189, R78, RZ ;  /* 0x0000004ebd807210 */ /* 0x000fe20007fde0ff */
[----:B------:R-:W5:Y:S01]  /*14c0*/  LDG.E.U16 R87, desc[UR30][R86.64] ;  /* 0x0000001e56577981 */ /* 0x000f62000c1e1500 */
[----:B------:R-:W-:-:S02]  /*14d0*/  LEA.HI.X.SX32 R117, R131, R79, 0x1, P4 ;  /* 0x0000004f83757211 */ /* 0x000fc400020f0eff */
[----:B--2---:R-:W-:Y:S01]  /*14e0*/  IADD3 R78, P4, PT, R191, R78, RZ ;  /* 0x0000004ebf4e7210 */ /* 0x004fe20007f9e0ff */
[----:B---3--:R-:W-:Y:S01]  /*14f0*/  IMAD R82, R133, 0x2, R76 ;  /* 0x0000000285527824 */ /* 0x008fe200078e024c */
[-C--:B------:R-:W-:Y:S01]  /*1500*/  LEA.HI.X.SX32 R121, R135, R79.reuse, 0x1, P2 ;  /* 0x0000004f87797211 */ /* 0x080fe200010f0eff */
[----:B------:R-:W5:Y:S01]  /*1510*/  LDG.E.U16 R89, desc[UR30][R88.64] ;  /* 0x0000001e58597981 */ /* 0x000f62000c1e1500 */
[-C--:B------:R-:W-:Y:S02]  /*1520*/  LEA.HI.X.SX32 R123, R137, R79.reuse, 0x1, P1 ;  /* 0x0000004f897b7211 */ /* 0x080fe400008f0eff */
[-C--:B------:R-:W-:Y:S01]  /*1530*/  LEA.HI.X.SX32 R125, R3, R79.reuse, 0x1, P0 ;  /* 0x0000004f037d7211 */ /* 0x080fe200000f0eff */
[----:B------:R-:W5:Y:S01]  /*1540*/  LDG.E.U16 R91, desc[UR30][R90.64] ;  /* 0x0000001e5a5b7981 */ /* 0x000f62000c1e1500 */
[-C--:B------:R-:W-:Y:S02]  /*1550*/  LEA.HI.X.SX32 R127, R139, R79.reuse, 0x1, P3 ;  /* 0x0000004f8b7f7211 */ /* 0x080fe400018f0eff */
[-C--:B------:R-:W-:Y:S01]  /*1560*/  LEA.HI.X.SX32 R129, R129, R79.reuse, 0x1, P6 ;  /* 0x0000004f81817211 */ /* 0x080fe200030f0eff */
[----:B----4-:R-:W-:Y:S01]  /*1570*/  IMAD R84, R133, 0x2, R82 ;  /* 0x0000000285547824 */ /* 0x010fe200078e0252 */
[----:B------:R-:W-:Y:S01]  /*1580*/  LEA.HI.X.SX32 R79, R141, R79, 0x1, P4 ;  /* 0x0000004f8d4f7211 */ /* 0x000fe200020f0eff */
[----:B------:R-:W5:Y:S01]  /*1590*/  LDG.E.U16 R93, desc[UR30][R92.64] ;  /* 0x0000001e5c5d7981 */ /* 0x000f62000c1e1500 */
[----:B------:R-:W2:Y:S03]  /*15a0*/  LDC.64 R134, c[0x0][0x388] ;  /* 0x0000e200ff867b82 */ /* 0x000ea60000000a00 */
[----:B------:R-:W5:Y:S04]  /*15b0*/  LDG.E.U16 R95, desc[UR30][R94.64] ;  /* 0x0000001e5e5f7981 */ /* 0x000f68000c1e1500 */
[----:B------:R3:W5:Y:S04]  /*15c0*/  LDG.E.U16 R79, desc[UR30][R78.64] ;  /* 0x0000001e4e4f7981 */ /* 0x000768000c1e1500 */
[----:B------:R4:W5:Y:S04]  /*15d0*/  LDG.E.U16 R97, desc[UR30][R96.64] ;  /* 0x0000001e60617981 */ /* 0x000968000c1e1500 */
[----:B------:R0:W5:Y:S01]  /*15e0*/  LDG.E.U16 R99, desc[UR30][R98.64] ;  /* 0x0000001e62637981 */ /* 0x000162000c1e1500 */
[----:B---3--:R-:W-:-:S03]  /*15f0*/  IMAD R78, R133, 0x2, R84 ;  /* 0x00000002854e7824 */ /* 0x008fc600078e0254 */
[----:B------:R3:W5:Y:S01]  /*1600*/  LDG.E.U16 R101, desc[UR30][R100.64] ;  /* 0x0000001e64657981 */ /* 0x000762000c1e1500 */
[----:B------:R-:W-:-:S03]  /*1610*/  IMAD R86, R133, 0x2, R78 ;  /* 0x0000000285567824 */ /* 0x000fc600078e024e */
[----:B------:R0:W5:Y:S01]  /*1620*/  LDG.E.U16 R103, desc[UR30][R102.64] ;  /* 0x0000001e66677981 */ /* 0x000162000c1e1500 */
[----:B------:R-:W-:-:S03]  /*1630*/  IMAD R88, R133, 0x2, R86 ;  /* 0x0000000285587824 */ /* 0x000fc600078e0256 */
[----:B------:R-:W5:Y:S01]  /*1640*/  LDG.E.U16 R105, desc[UR30][R104.64] ;  /* 0x0000001e68697981 */ /* 0x000f62000c1e1500 */
[----:B------:R-:W-:-:S03]  /*1650*/  IMAD R90, R133, 0x2, R88 ;  /* 0x00000002855a7824 */ /* 0x000fc600078e0258 */
[----:B------:R-:W5:Y:S01]  /*1660*/  LDG.E.U16 R107, desc[UR30][R106.64] ;  /* 0x0000001e6a6b7981 */ /* 0x000f62000c1e1500 */
[----:B------:R-:W-:-:S03]  /*1670*/  IMAD R92, R133, 0x2, R90 ;  /* 0x00000002855c7824 */ /* 0x000fc600078e025a */
[----:B------:R1:W5:Y:S01]  /*1680*/  LDG.E.U16 R68, desc[UR30][R68.64] ;  /* 0x0000001e44447981 */ /* 0x000362000c1e1500 */
[----:B------:R-:W-:-:S03]  /*1690*/  IMAD R94, R133, 0x2, R92 ;  /* 0x00000002855e7824 */ /* 0x000fc600078e025c */
[----:B------:R1:W5:Y:S01]  /*16a0*/  LDG.E.U16 R109, desc[UR30][R108.64] ;  /* 0x0000001e6c6d7981 */ /* 0x000362000c1e1500 */
[C---:B----4-:R-:W-:Y:S01]  /*16b0*/  IMAD R96, R133.reuse, 0x2, R94 ;  /* 0x0000000285607824 */ /* 0x050fe200078e025e */
[----:B------:R-:W-:Y:S02]  /*16c0*/  SHF.R.U32.HI R5, RZ, 0x5, R136 ;  /* 0x00000005ff057819 */ /* 0x000fe40000011688 */
[----:B------:R-:W5:Y:S01]  /*16d0*/  LDG.E.U16 R14, desc[UR30][R14.64] ;  /* 0x0000001e0e0e7981 */ /* 0x000f62000c1e1500 */
[----:B0-----:R-:W-:-:S03]  /*16e0*/  IMAD R98, R133, 0x2, R96 ;  /* 0x0000000285627824 */ /* 0x001fc600078e0260 */
[----:B------:R-:W5:Y:S01]  /*16f0*/  LDG.E.U16 R111, desc[UR30][R110.64] ;  /* 0x0000001e6e6f7981 */ /* 0x000f62000c1e1500 */
[C---:B---3--:R-:W-:Y:S02]  /*1700*/  IMAD R100, R133.reuse, 0x2, R98 ;  /* 0x0000000285647824 */ /* 0x048fe400078e0262 */
[----:B------:R-:W-:Y:S01]  /*1710*/  IMAD R3, R132, UR8, RZ ;  /* 0x0000000884037c24 */ /* 0x000fe2000f8e02ff */
[----:B------:R-:W5:Y:S01]  /*1720*/  LDG.E.U16 R113, desc[UR30][R112.64] ;  /* 0x0000001e70717981 */ /* 0x000f62000c1e1500 */
[C---:B------:R-:W-:Y:S01]  /*1730*/  IMAD R102, R133.reuse, 0x2, R100 ;  /* 0x0000000285667824 */ /* 0x040fe200078e0264 */
[----:B-1----:R-:W-:Y:S02]  /*1740*/  LOP3.LUT R69, R136, 0x3f, RZ, 0xc0, !PT ;  /* 0x0000003f88457812 */ /* 0x002fe400078ec0ff */
[----:B------:R0:W5:Y:S01]  /*1750*/  LDG.E.U16 R15, desc[UR30][R6.64] ;  /* 0x0000001e060f7981 */ /* 0x000162000c1e1500 */
[----:B------:R-:W-:-:S03]  /*1760*/  IMAD R104, R133, 0x2, R102 ;  /* 0x0000000285687824 */ /* 0x000fc600078e0266 */
[----:B------:R-:W5:Y:S01]  /*1770*/  LDG.E.U16 R9, desc[UR30][R8.64] ;  /* 0x0000001e08097981 */ /* 0x000f62000c1e1500 */
[----:B------:R-:W-:-:S03]  /*1780*/  IMAD R106, R133, 0x2, R104 ;  /* 0x00000002856a7824 */ /* 0x000fc600078e0268 */
[----:B------:R1:W5:Y:S01]  /*1790*/  LDG.E.U16 R115, desc[UR30][R114.64] ;  /* 0x0000001e72737981 */ /* 0x000362000c1e1500 */
[----:B------:R-:W-:Y:S02]  /*17a0*/  IMAD R108, R133, 0x2, R106 ;  /* 0x00000002856c7824 */ /* 0x000fe400078e026a */
[----:B0-----:R-:W-:Y:S01]  /*17b0*/  IMAD R6, R69, UR4, RZ ;  /* 0x0000000445067c24 */ /* 0x001fe2000f8e02ff */
[----:B------:R0:W5:Y:S01]  /*17c0*/  LDG.E.U16 R117, desc[UR30][R116.64] ;  /* 0x0000001e74757981 */ /* 0x000162000c1e1500 */
[----:B------:R-:W-:Y:S01]  /*17d0*/  IMAD R110, R133, 0x2, R108 ;  /* 0x00000002856e7824 */ /* 0x000fe200078e026c */
[----:B------:R-:W-:Y:S01]  /*17e0*/  R2UR UR23, R5 ;  /* 0x00000000051772ca */ /* 0x000fe200000e0000 */
[----:B------:R-:W-:Y:S01]  /*17f0*/  IMAD.SHL.U32 R7, R6, 0x2, RZ ;  /* 0x0000000206077824 */ /* 0x000fe200078e00ff */
[----:B------:R3:W5:Y:S01]  /*1800*/  LDG.E.U16 R16, desc[UR30][R16.64] ;  /* 0x0000001e10107981 */ /* 0x000762000c1e1500 */
[----:B------:R-:W-:Y:S02]  /*1810*/  IMAD R112, R133, 0x2, R110 ;  /* 0x0000000285707824 */ /* 0x000fe400078e026e */
[----:B------:R-:W-:Y:S01]  /*1820*/  IMAD.SHL.U32 R5, R3, 0x2, RZ ;  /* 0x0000000203057824 */ /* 0x000fe200078e00ff */
[----:B------:R4:W5:Y:S01]  /*1830*/  LDG.E.U16 R119, desc[UR30][R118.64] ;  /* 0x0000001e76777981 */ /* 0x000962000c1e1500 */
[----:B-1----:R-:W-:-:S02]  /*1840*/  IMAD R114, R133, 0x2, R112 ;  /* 0x0000000285727824 */ /* 0x002fc400078e0270 */
[----:B------:R-:W-:Y:S01]  /*1850*/  IMAD.HI R8, R6, 0x2, RZ ;  /* 0x0000000206087827 */ /* 0x000fe200078e02ff */
[----:B--2---:R-:W-:Y:S01]  /*1860*/  IADD3 R7, P0, P1, R7, R134, R5 ;  /* 0x0000008607077210 */ /* 0x004fe2000791e005 */
[----:B------:R1:W5:Y:S02]  /*1870*/  LDG.E.U16 R121, desc[UR30][R120.64] ;  /* 0x0000001e78797981 */ /* 0x000364000c1e1500 */
[----:B------:R-:W-:Y:S01]  /*1880*/  IMAD.HI R6, R3, 0x2, RZ ;  /* 0x0000000203067827 */ /* 0x000fe200078e02ff */
[----:B------:R-:W-:Y:S01]  /*1890*/  LEA R250, P3, R72, R7, 0x1 ;  /* 0x0000000748fa7211 */ /* 0x000fe200078608ff */
[----:B------:R2:W5:Y:S02]  /*18a0*/  LDG.E.U16 R123, desc[UR30][R122.64] ;  /* 0x0000001e7a7b7981 */ /* 0x000564000c1e1500 */
[C---:B0-----:R-:W-:Y:S01]  /*18b0*/  IMAD R116, R133.reuse, 0x2, R114 ;  /* 0x0000000285747824 */ /* 0x041fe200078e0272 */
[----:B---3--:R-:W-:Y:S01]  /*18c0*/  IADD3.X R17, PT, PT, R8, R135, R6, P0, P1 ;  /* 0x0000008708117210 */ /* 0x008fe200007e2406 */
[----:B------:R0:W5:Y:S01]  /*18d0*/  LDG.E.U16 R125, desc[UR30][R124.64] ;  /* 0x0000001e7c7d7981 */ /* 0x000162000c1e1500 */
[-C--:B------:R-:W-:Y:S01]  /*18e0*/  LEA R196, P0, R10, R7.reuse, 0x1 ;  /* 0x000000070ac47211 */ /* 0x080fe200078008ff */
[----:B----4-:R-:W-:Y:S01]  /*18f0*/  IMAD R118, R133, 0x2, R116 ;  /* 0x0000000285767824 */ /* 0x010fe200078e0274 */
[-C--:B------:R-:W-:Y:S01]  /*1900*/  LEA R194, P1, R40, R7.reuse, 0x1 ;  /* 0x0000000728c27211 */ /* 0x080fe200078208ff */
[----:B------:R3:W5:Y:S01]  /*1910*/  LDG.E.U16 R127, desc[UR30][R126.64] ;  /* 0x0000001e7e7f7981 */ /* 0x000762000c1e1500 */
[----:B------:R-:W-:-:S02]  /*1920*/  LEA R192, P2, R44, R7, 0x1 ;  /* 0x000000072cc07211 */ /* 0x000fc400078408ff */
[-C--:B------:R-:W-:Y:S01]  /*1930*/  LEA.HI.X.SX32 R251, R72, R17.reuse, 0x1, P3 ;  /* 0x0000001148fb7211 */ /* 0x080fe200018f0eff */
[----:B-1----:R-:W-:Y:S01]  /*1940*/  IMAD R120, R133, 0x2, R118 ;  /* 0x0000000285787824 */ /* 0x002fe200078e0276 */
[-C--:B------:R-:W-:Y:S01]  /*1950*/  LEA.HI.X.SX32 R197, R10, R17.reuse, 0x1, P0 ;  /* 0x000000110ac57211 */ /* 0x080fe200000f0eff */
[----:B------:R1:W5:Y:S01]  /*1960*/  LDG.E.U16 R129, desc[UR30][R128.64] ;  /* 0x0000001e80817981 */ /* 0x000362000c1e1500 */
[-C--:B------:R-:W-:Y:S02]  /*1970*/  LEA.HI.X.SX32 R195, R40, R17.reuse, 0x1, P1 ;  /* 0x0000001128c37211 */ /* 0x080fe400008f0eff */
[----:B------:R-:W-:Y:S02]  /*1980*/  LEA.HI.X.SX32 R193, R44, R17, 0x1, P2 ;  /* 0x000000112cc17211 */ /* 0x000fe400010f0eff */
[-C--:B------:R-:W-:Y:S02]  /*1990*/  LEA R242, P3, R78, R7.reuse, 0x1 ;  /* 0x000000074ef27211 */ /* 0x080fe400078608ff */
[----:B------:R-:W-:-:S02]  /*19a0*/  LEA R248, P0, R76, R7, 0x1 ;  /* 0x000000074cf87211 */ /* 0x000fc400078008ff */
[-C--:B------:R-:W-:Y:S02]  /*19b0*/  LEA R246, P1, R82, R7.reuse, 0x1 ;  /* 0x0000000752f67211 */ /* 0x080fe400078208ff */
[----:B------:R-:W-:Y:S01]  /*19c0*/  LEA R244, P2, R84, R7, 0x1 ;  /* 0x0000000754f47211 */ /* 0x000fe200078408ff */
[----:B--2---:R-:W-:Y:S01]  /*19d0*/  IMAD R122, R133, 0x2, R120 ;  /* 0x00000002857a7824 */ /* 0x004fe200078e0278 */
[-C--:B------:R-:W-:Y:S02]  /*19e0*/  LEA.HI.X.SX32 R243, R78, R17.reuse, 0x1, P3 ;  /* 0x000000114ef37211 */ /* 0x080fe400018f0eff */
[-C--:B------:R-:W-:Y:S02]  /*19f0*/  LEA.HI.X.SX32 R249, R76, R17.reuse, 0x1, P0 ;  /* 0x000000114cf97211 */ /* 0x080fe400000f0eff */
[-C--:B------:R-:W-:Y:S02]  /*1a00*/  LEA.HI.X.SX32 R247, R82, R17.reuse, 0x1, P1 ;  /* 0x0000001152f77211 */ /* 0x080fe400008f0eff */
[----:B------:R-:W-:-:S02]  /*1a10*/  LEA.HI.X.SX32 R245, R84, R17, 0x1, P2 ;  /* 0x0000001154f57211 */ /* 0x000fc400010f0eff */
[-C--:B------:R-:W-:Y:S02]  /*1a20*/  LEA R214, P3, R92, R7.reuse, 0x1 ;  /* 0x000000075cd67211 */ /* 0x080fe400078608ff */
[-C--:B------:R-:W-:Y:S02]  /*1a30*/  LEA R240, P0, R86, R7.reuse, 0x1 ;  /* 0x0000000756f07211 */ /* 0x080fe400078008ff */
[-C--:B------:R-:W-:Y:S02]  /*1a40*/  LEA R220, P1, R88, R7.reuse, 0x1 ;  /* 0x0000000758dc7211 */ /* 0x080fe400078208ff */
[----:B------:R-:W-:Y:S01]  /*1a50*/  LEA R218, P2, R90, R7, 0x1 ;  /* 0x000000075ada7211 */ /* 0x000fe200078408ff */
[----:B0-----:R-:W-:Y:S01]  /*1a60*/  IMAD R124, R133, 0x2, R122 ;  /* 0x00000002857c7824 */ /* 0x001fe200078e027a */
[-C--:B------:R-:W-:Y:S02]  /*1a70*/  LEA.HI.X.SX32 R215, R92, R17.reuse, 0x1, P3 ;  /* 0x000000115cd77211 */ /* 0x080fe400018f0eff */
[----:B------:R-:W-:-:S02]  /*1a80*/  LEA.HI.X.SX32 R241, R86, R17, 0x1, P0 ;  /* 0x0000001156f17211 */ /* 0x000fc400000f0eff */
[-C--:B------:R-:W-:Y:S02]  /*1a90*/  LEA.HI.X.SX32 R221, R88, R17.reuse, 0x1, P1 ;  /* 0x0000001158dd7211 */ /* 0x080fe400008f0eff */
[----:B------:R-:W-:Y:S02]  /*1aa0*/  LEA.HI.X.SX32 R219, R90, R17, 0x1, P2 ;  /* 0x000000115adb7211 */ /* 0x000fe400010f0eff */
[-C--:B------:R-:W-:Y:S02]  /*1ab0*/  LEA R178, P3, R100, R7.reuse, 0x1 ;  /* 0x0000000764b27211 */ /* 0x080fe400078608ff */
[-C--:B------:R-:W-:Y:S02]  /*1ac0*/  LEA R208, P0, R94, R7.reuse, 0x1 ;  /* 0x000000075ed07211 */ /* 0x080fe400078008ff */
[-C--:B------:R-:W-:Y:S02]  /*1ad0*/  LEA R204, P1, R96, R7.reuse, 0x1 ;  /* 0x0000000760cc7211 */ /* 0x080fe400078208ff */
[----:B------:R-:W-:Y:S01]  /*1ae0*/  LEA R180, P2, R98, R7, 0x1 ;  /* 0x0000000762b47211 */ /* 0x000fe200078408ff */
[----:B---3--:R-:W-:Y:S01]  /*1af0*/  IMAD R126, R133, 0x2, R124 ;  /* 0x00000002857e7824 */ /* 0x008fe200078e027c */
[----:B------:R0:W-:Y:S01]  /*1b00*/  STL.64 [R1+0x10], R196 ;  /* 0x000010c401007387 */ /* 0x0001e20000100a00 */
[----:B------:R-:W-:-:S02]  /*1b10*/  LEA.HI.X.SX32 R179, R100, R17, 0x1, P3 ;  /* 0x0000001164b37211 */ /* 0x000fc400018f0eff */
[-C--:B------:R-:W-:Y:S01]  /*1b20*/  LEA.HI.X.SX32 R209, R94, R17.reuse, 0x1, P0 ;  /* 0x000000115ed17211 */ /* 0x080fe200000f0eff */
[----:B------:R0:W-:Y:S01]  /*1b30*/  STL.64 [R1+0x8], R194 ;  /* 0x000008c201007387 */ /* 0x0001e20000100a00 */
[-C--:B------:R-:W-:Y:S02]  /*1b40*/  LEA.HI.X.SX32 R205, R96, R17.reuse, 0x1, P1 ;  /* 0x0000001160cd7211 */ /* 0x080fe400008f0eff */
[----:B------:R-:W-:Y:S01]  /*1b50*/  LEA.HI.X.SX32 R181, R98, R17, 0x1, P2 ;  /* 0x0000001162b57211 */ /* 0x000fe200010f0eff */
[----:B------:R0:W-:Y:S01]  /*1b60*/  STL.64 [R1], R192 ;  /* 0x000000c001007387 */ /* 0x0001e20000100a00 */
[-C--:B------:R-:W-:Y:S01]  /*1b70*/  LEA R170, P3, R108, R7.reuse, 0x1 ;  /* 0x000000076caa7211 */ /* 0x080fe200078608ff */
[----:B-1----:R-:W-:Y:S01]  /*1b80*/  IMAD R128, R133, 0x2, R126 ;  /* 0x0000000285807824 */ /* 0x002fe200078e027e */
[-C--:B------:R-:W-:Y:S02]  /*1b90*/  LEA R176, P0, R102, R7.reuse, 0x1 ;  /* 0x0000000766b07211 */ /* 0x080fe400078008ff */
[----:B------:R-:W-:-:S02]  /*1ba0*/  LEA R174, P1, R104, R7, 0x1 ;  /* 0x0000000768ae7211 */ /* 0x000fc400078208ff */
[----:B------:R-:W-:Y:S02]  /*1bb0*/  LEA R172, P2, R106, R7, 0x1 ;  /* 0x000000076aac7211 */ /* 0x000fe400078408ff */
[-C--:B------:R-:W-:Y:S01]  /*1bc0*/  LEA.HI.X.SX32 R171, R108, R17.reuse, 0x1, P3 ;  /* 0x000000116cab7211 */ /* 0x080fe200018f0eff */
[----:B------:R-:W-:Y:S01]  /*1bd0*/  IMAD R132, R133, 0x2, R128 ;  /* 0x0000000285847824 */ /* 0x000fe200078e0280 */
[-C--:B------:R-:W-:Y:S02]  /*1be0*/  LEA.HI.X.SX32 R177, R102, R17.reuse, 0x1, P0 ;  /* 0x0000001166b17211 */ /* 0x080fe400000f0eff */
[-C--:B------:R-:W-:Y:S02]  /*1bf0*/  LEA.HI.X.SX32 R175, R104, R17.reuse, 0x1, P1 ;  /* 0x0000001168af7211 */ /* 0x080fe400008f0eff */
[----:B------:R-:W-:Y:S02]  /*1c00*/  LEA.HI.X.SX32 R173, R106, R17, 0x1, P2 ;  /* 0x000000116aad7211 */ /* 0x000fe400010f0eff */
[----:B------:R-:W-:-:S02]  /*1c10*/  LEA R162, P3, R116, R7, 0x1 ;  /* 0x0000000774a27211 */ /* 0x000fc400078608ff */
[-C--:B------:R-:W-:Y:S02]  /*1c20*/  LEA R168, P0, R110, R7.reuse, 0x1 ;  /* 0x000000076ea87211 */ /* 0x080fe400078008ff */
[-C--:B------:R-:W-:Y:S02]  /*1c30*/  LEA R166, P1, R112, R7.reuse, 0x1 ;  /* 0x0000000770a67211 */ /* 0x080fe400078208ff */
[----:B------:R-:W-:Y:S01]  /*1c40*/  LEA R164, P2, R114, R7, 0x1 ;  /* 0x0000000772a47211 */ /* 0x000fe200078408ff */
[----:B------:R-:W-:Y:S01]  /*1c50*/  IMAD R3, R133, 0x2, R132 ;  /* 0x0000000285037824 */ /* 0x000fe200078e0284 */
[-C--:B------:R-:W-:Y:S02]  /*1c60*/  LEA.HI.X.SX32 R163, R116, R17.reuse, 0x1, P3 ;  /* 0x0000001174a37211 */ /* 0x080fe400018f0eff */
[-C--:B------:R-:W-:Y:S02]  /*1c70*/  LEA.HI.X.SX32 R169, R110, R17.reuse, 0x1, P0 ;  /* 0x000000116ea97211 */ /* 0x080fe400000f0eff */
[----:B------:R-:W-:-:S02]  /*1c80*/  LEA.HI.X.SX32 R167, R112, R17, 0x1, P1 ;  /* 0x0000001170a77211 */ /* 0x000fc400008f0eff */
[----:B------:R-:W-:Y:S02]  /*1c90*/  LEA.HI.X.SX32 R165, R114, R17, 0x1, P2 ;  /* 0x0000001172a57211 */ /* 0x000fe400010f0eff */
[-C--:B------:R-:W-:Y:S02]  /*1ca0*/  LEA R146, P3, R124, R7.reuse, 0x1 ;  /* 0x000000077c927211 */ /* 0x080fe400078608ff */
[----:B------:R-:W-:Y:S02]  /*1cb0*/  R2UR UR9, R130 ;  /* 0x00000000820972ca */ /* 0x000fe400000e0000 */
[----:B------:R-:W-:Y:S02]  /*1cc0*/  LOP3.LUT R5, R136, 0x3f, RZ, 0xc0, !PT ;  /* 0x0000003f88057812 */ /* 0x000fe400078ec0ff */
[-C--:B------:R-:W-:Y:S02]  /*1cd0*/  LEA R160, P0, R118, R7.reuse, 0x1 ;  /* 0x0000000776a07211 */ /* 0x080fe400078008ff */
[----:B------:R-:W-:-:S02]  /*1ce0*/  LEA R158, P1, R120, R7, 0x1 ;  /* 0x00000007789e7211 */ /* 0x000fc400078208ff */
[----:B------:R-:W-:Y:S02]  /*1cf0*/  LEA R156, P2, R122, R7, 0x1 ;  /* 0x000000077a9c7211 */ /* 0x000fe400078408ff */
[-C--:B------:R-:W-:Y:S01]  /*1d00*/  LEA.HI.X.SX32 R147, R124, R17.reuse, 0x1, P3 ;  /* 0x000000117c937211 */ /* 0x080fe200018f0eff */
[----:B------:R-:W-:Y:S01]  /*1d10*/  IMAD.SHL.U32 R5, R5, 0x2, RZ ;  /* 0x0000000205057824 */ /* 0x000fe200078e00ff */
[----:B------:R-:W-:Y:S02]  /*1d20*/  LOP3.LUT R6, R136, 0x40, RZ, 0xc0, !PT ;  /* 0x0000004088067812 */ /* 0x000fe400078ec0ff */
[-C--:B------:R-:W-:Y:S02]  /*1d30*/  LEA.HI.X.SX32 R161, R118, R17.reuse, 0x1, P0 ;  /* 0x0000001176a17211 */ /* 0x080fe400000f0eff */
[-C--:B------:R-:W-:Y:S02]  /*1d40*/  LEA.HI.X.SX32 R159, R120, R17.reuse, 0x1, P1 ;  /* 0x00000011789f7211 */ /* 0x080fe400008f0eff */
[----:B------:R-:W-:-:S02]  /*1d50*/  LEA.HI.X.SX32 R157, R122, R17, 0x1, P2 ;  /* 0x000000117a9d7211 */ /* 0x000fc400010f0eff */
[CC--:B------:R-:W-:Y:S02]  /*1d60*/  LEA R138, P3, R3.reuse, R7.reuse, 0x1 ;  /* 0x00000007038a7211 */ /* 0x0c0fe400078608ff */
[-C--:B------:R-:W-:Y:S02]  /*1d70*/  LEA R144, P0, R126, R7.reuse, 0x1 ;  /* 0x000000077e907211 */ /* 0x080fe400078008ff */
[-C--:B------:R-:W-:Y:S02]  /*1d80*/  LEA R142, P1, R128, R7.reuse, 0x1 ;  /* 0x00000007808e7211 */ /* 0x080fe400078208ff */
[----:B------:R-:W-:Y:S02]  /*1d90*/  LEA R140, P2, R132, R7, 0x1 ;  /* 0x00000007848c7211 */ /* 0x000fe400078408ff */
[-C--:B------:R-:W-:Y:S01]  /*1da0*/  LEA.HI.X.SX32 R139, R3, R17.reuse, 0x1, P3 ;  /* 0x00000011038b7211 */ /* 0x080fe200018f0eff */
[----:B------:R-:W-:Y:S01]  /*1db0*/  IMAD R3, R6, 0x80, R5 ;  /* 0x0000008006037824 */ /* 0x000fe200078e0205 */
[----:B------:R-:W-:-:S02]  /*1dc0*/  LEA.HI.X.SX32 R145, R126, R17, 0x1, P0 ;  /* 0x000000117e917211 */ /* 0x000fc400000f0eff */
[-C--:B------:R-:W-:Y:S02]  /*1dd0*/  LEA.HI.X.SX32 R143, R128, R17.reuse, 0x1, P1 ;  /* 0x00000011808f7211 */ /* 0x080fe400008f0eff */
[----:B------:R-:W-:Y:S01]  /*1de0*/  LEA.HI.X.SX32 R141, R132, R17, 0x1, P2 ;  /* 0x00000011848d7211 */ /* 0x000fe200010f0eff */
[----:B0-----:R-:W-:Y:S06]  /*1df0*/  BRA.U UP0, `(.L_x_5) ;  /* 0x0000000100187547 */ /* 0x001fec000b800000 */
[----:B------:R-:W-:Y:S01]  /*1e00*/  ELECT P0, URZ, PT ;  /* 0x0000000000ff782f */ /* 0x000fe20003800000 */
[----:B------:R-:W-:Y:S01]  /*1e10*/  IMAD.MOV.U32 R6, RZ, RZ, 0x1 ;  /* 0x00000001ff067424 */ /* 0x000fe200078e00ff */
[----:B------:R-:W-:Y:S01]  /*1e20*/  UMOV UR4, 0x40 ;  /* 0x0000004000047882 */ /* 0x000fe20000000000 */
[----:B------:R-:W-:Y:S01]  /*1e30*/  UVIRTCOUNT.DEALLOC.SMPOOL 0x80 ;  /* 0x000000800000784c */ /* 0x000fe20000000000 */
[----:B------:R-:W-:-:S09]  /*1e40*/  ULEA UR4, UR6, UR4, 0x18 ;  /* 0x0000000406047291 */ /* 0x000fd2000f8ec0ff */
[----:B------:R0:W-:Y:S03]  /*1e50*/  @P0 STS.U8 [UR4], R6 ;  /* 0x00000006ff000988 */ /* 0x0001e60008000004 */
.L_x_5:
[----:B------:R-:W-:Y:S01]  /*1e60*/  USHF.L.U32 UR4, UR23, 0x15, URZ ;  /* 0x0000001517047899 */ /* 0x000fe200080006ff */
[C---:B0-----:R-:W-:Y:S01]  /*1e70*/  LOP3.LUT R6, R3.reuse, 0x10, RZ, 0x3c, !PT ;  /* 0x0000001003067812 */ /* 0x041fe200078e3cff */
[----:B-----5:R-:W-:Y:S01]  /*1e80*/  STS.U16 [R3+UR10+0x400], R80 ;  /* 0x0004005003007988 */ /* 0x020fe2000800040a */
[C---:B------:R-:W-:Y:S01]  /*1e90*/  LOP3.LUT R8, R3.reuse, 0x20, RZ, 0x3c, !PT ;  /* 0x0000002003087812 */ /* 0x040fe200078e3cff */
[----:B------:R-:W-:Y:S01]  /*1ea0*/  ULOP3.LUT UR4, UR4, 0x600000, URZ, 0xc0, !UPT ;  /* 0x0060000004047892 */ /* 0x000fe2000f8ec0ff */
[----:B------:R-:W-:Y:S01]  /*1eb0*/  LOP3.LUT R10, R3, 0x30, RZ, 0x3c, !PT ;  /* 0x00000030030a7812 */ /* 0x000fe200078e3cff */
[----:B------:R-:W-:Y:S01]  /*1ec0*/  STS.U16 [R3+UR10+0x800], R74 ;  /* 0x0008004a03007988 */ /* 0x000fe2000800040a */
[----:B------:R-:W-:Y:S01]  /*1ed0*/  LOP3.LUT P2, RZ, R136, 0x7f, RZ, 0xc0, !PT ;  /* 0x0000007f88ff7812 */ /* 0x000fe2000784c0ff */
[----:B------:R-:W-:Y:S01]  /*1ee0*/  UIADD3 UR17, UPT, UPT, UR9, UR4, URZ ;  /* 0x0000000409117290 */ /* 0x000fe2000fffe0ff */
[----:B------:R-:W-:Y:S01]  /*1ef0*/  PRMT R7, RZ, 0x7610, R7 ;  /* 0x00007610ff077816 */ /* 0x000fe20000000007 */
[----:B------:R-:W-:Y:S01]  /*1f00*/  STS.U16 [R3+UR10+0x1000], R46 ;  /* 0x0010002e03007988 */ /* 0x000fe2000800040a */
[----:B------:R-:W-:Y:S01]  /*1f10*/  UMOV UR5, 0x1 ;  /* 0x0000000100057882 */ /* 0x000fe20000000000 */
[----:B------:R-:W-:Y:S01]  /*1f20*/  UIADD3 UR38, UPT, UPT, UR11, 0x80, URZ ;  /* 0x000000800b267890 */ /* 0x000fe2000fffe0ff */
[----:B------:R-:W-:Y:S01]  /*1f30*/  PRMT R19, RZ, 0x7610, R19 ;  /* 0x00007610ff137816 */ /* 0x000fe20000000013 */
[----:B------:R0:W-:Y:S01]  /*1f40*/  STS.U16 [R3+UR10+0x1400], R18 ;  /* 0x0014001203007988 */ /* 0x0001e2000800040a */
[----:B------:R-:W-:Y:S01]  /*1f50*/  PRMT R23, RZ, 0x7610, R23 ;  /* 0x00007610ff177816 */ /* 0x000fe20000000017 */
[----:B------:R-:W1:Y:S01]  /*1f60*/  LDCU.64 UR18, c[0x0][0x3d0] ;  /* 0x00007a00ff1277ac */ /* 0x000e620008000a00 */
[----:B------:R-:W-:Y:S01]  /*1f70*/  PRMT R27, RZ, 0x7610, R27 ;  /* 0x00007610ff1b7816 */ /* 0x000fe2000000001b */
[----:B------:R-:W-:Y:S01]  /*1f80*/  STS.U16 [R3+UR10+0xc00], R60 ;  /* 0x000c003c03007988 */ /* 0x000fe2000800040a */
[----:B------:R-:W-:Y:S01]  /*1f90*/  ISETP.LT.AND P0, PT, RZ, UR38, PT ;  /* 0x00000026ff007c0c */ /* 0x000fe2000bf01270 */
[----:B------:R-:W-:Y:S01]  /*1fa0*/  VOTEU.ALL UP1, P2 ;  /* 0x0000000000ff7886 */ /* 0x000fe20001020000 */
[----:B------:R-:W-:Y:S01]  /*1fb0*/  VOTEU.ALL UP2, P2 ;  /* 0x0000000000ff7886 */ /* 0x000fe20001040000 */
[----:B------:R2:W-:Y:S01]  /*1fc0*/  STS.U16 [R3+UR10+0x1800], R16 ;  /* 0x0018001003007988 */ /* 0x0005e2000800040a */
[----:B------:R-:W-:-:S02]  /*1fd0*/  PRMT R31, RZ, 0x7610, R31 ;  /* 0x00007610ff1f7816 */ /* 0x000fc4000000001f */
[----:B------:R-:W-:-:S04]  /*1fe0*/  @!UP1 UIADD3 UR6, UPT, UPT, -UR5, 0x100000, URZ ;  /* 0x0010000005069890 */ /* 0x000fc8000fffe1ff */
[----:B------:R-:W-:Y:S02]  /*1ff0*/  @!UP1 USHF.L.U32 UR7, UR6, 0xb, URZ ;  /* 0x0000000b06079899 */ /* 0x000fe400080006ff */
[----:B------:R-:W-:Y:S01]  /*2000*/  @!UP1 USHF.L.U32 UR6, UR6, 0x1, URZ ;  /* 0x0000000106069899 */ /* 0x000fe200080006ff */
[----:B------:R3:W-:Y:S01]  /*2010*/  STS.U16 [R3+UR10+0x1c00], R14 ;  /* 0x001c000e03007988 */ /* 0x0007e2000800040a */
[----:B0-----:R-:W-:Y:S02]  /*2020*/  PRMT R18, RZ, 0x7610, R18 ;  /* 0x00007610ff127816 */ /* 0x001fe40000000012 */
[----:B------:R-:W-:Y:S01]  /*2030*/  PRMT R35, RZ, 0x7610, R35 ;  /* 0x00007610ff237816 */ /* 0x000fe20000000023 */
[----:B------:R-:W-:Y:S01]  /*2040*/  STS.U16 [R3+UR10], R0 ;  /* 0x0000000003007988 */ /* 0x000fe2000800040a */
[----:B------:R-:W-:Y:S02]  /*2050*/  PRMT R17, RZ, 0x7610, R17 ;  /* 0x00007610ff117816 */ /* 0x000fe40000000011 */
[----:B--2---:R-:W-:Y:S01]  /*2060*/  PRMT R16, RZ, 0x7610, R16 ;  /* 0x00007610ff107816 */ /* 0x004fe20000000010 */
[----:B------:R-:W-:Y:S01]  /*2070*/  STS.U16 [R6+UR10+0x80], R68 ;  /* 0x0000804406007988 */ /* 0x000fe2000800040a */
[----:B------:R-:W-:-:S02]  /*2080*/  PRMT R21, RZ, 0x7610, R21 ;  /* 0x00007610ff157816 */ /* 0x000fc40000000015 */
[----:B---3--:R-:W-:Y:S01]  /*2090*/  PRMT R14, RZ, 0x7610, R14 ;  /* 0x00007610ff0e7816 */ /* 0x008fe2000000000e */
[----:B------:R0:W-:Y:S01]  /*20a0*/  STS.U16 [R6+UR10+0x480], R20 ;  /* 0x0004801406007988 */ /* 0x0001e2000800040a */
[----:B------:R-:W-:Y:S02]  /*20b0*/  PRMT R25, RZ, 0x7610, R25 ;  /* 0x00007610ff197816 */ /* 0x000fe40000000019 */
[----:B------:R-:W-:Y:S01]  /*20c0*/  PRMT R29, RZ, 0x7610, R29 ;  /* 0x00007610ff1d7816 */ /* 0x000fe2000000001d */
[----:B------:R2:W-:Y:S01]  /*20d0*/  STS.U16 [R6+UR10+0x880], R28 ;  /* 0x0008801c06007988 */ /* 0x0005e2000800040a */
[----:B------:R-:W-:Y:S02]  /*20e0*/  PRMT R33, RZ, 0x7610, R33 ;  /* 0x00007610ff217816 */ /* 0x000fe40000000021 */
[----:B------:R-:W-:Y:S01]  /*20f0*/  PRMT R37, RZ, 0x7610, R37 ;  /* 0x00007610ff257816 */ /* 0x000fe20000000025 */
[----:B------:R-:W-:Y:S01]  /*2100*/  STS.U16 [R6+UR10+0xc80], R41 ;  /* 0x000c802906007988 */ /* 0x000fe2000800040a */
[----:B------:R-:W-:Y:S03]  /*2110*/  STTM.x64 tmem[UR17], RZ ;  /* 0x000000ff000079ed */ /* 0x000fe60008340011 */
[----:B------:R3:W-:Y:S01]  /*2120*/  STS.U16 [R6+UR10+0x1080], R13 ;  /* 0x0010800d06007988 */ /* 0x0007e2000800040a */
[----:B0-----:R-:W-:-:S02]  /*2130*/  PRMT R20, RZ, 0x7610, R20 ;  /* 0x00007610ff147816 */ /* 0x001fc40000000014 */
[----:B--2---:R-:W-:Y:S01]  /*2140*/  PRMT R28, RZ, 0x7610, R28 ;  /* 0x00007610ff1c7816 */ /* 0x004fe2000000001c */
[----:B------:R-:W-:Y:S01]  /*2150*/  STS.U16 [R6+UR10+0x1480], R93 ;  /* 0x0014805d06007988 */ /* 0x000fe2000800040a */
[----:B------:R-:W-:Y:S01]  /*2160*/  ISETP.EQ.U32.AND P1, PT, RZ, UR23, P0 ;  /* 0x00000017ff007c0c */ /* 0x000fe20008722070 */
[----:B------:R-:W-:Y:S01]  /*2170*/  UIADD3 UR16, UPT, UPT, UR9, 0x40, URZ ;  /* 0x0000004009107890 */ /* 0x000fe2000fffe0ff */
[----:B------:R-:W-:Y:S01]  /*2180*/  LOP3.LUT R0, R0, 0xffff7fff, RZ, 0xc0, !PT ;  /* 0xffff7fff00007812 */ /* 0x000fe200078ec0ff */
[----:B------:R-:W-:Y:S01]  /*2190*/  STS.U16 [R6+UR10+0x1880], R107 ;  /* 0x0018806b06007988 */ /* 0x000fe2000800040a */
[----:B---3--:R-:W-:-:S03]  /*21a0*/  PRMT R13, RZ, 0x7610, R13 ;  /* 0x00007610ff0d7816 */ /* 0x008fc6000000000d */
[----:B------:R0:W-:Y:S01]  /*21b0*/  STS.U16 [R6+UR10+0x1c80], R121 ;  /* 0x001c807906007988 */ /* 0x0001e2000800040a */
[----:B------:R-:W-:-:S03]  /*21c0*/  @P2 LOP3.LUT R0, R0, 0x8000, RZ, 0xfc, !PT ;  /* 0x0000800000002812 */ /* 0x000fc600078efcff */
[----:B------:R2:W-:Y:S04]  /*21d0*/  STS.U16 [R8+UR10+0x100], R70 ;  /* 0x0001004608007988 */ /* 0x0005e8000800040a */
[----:B------:R-:W-:Y:S01]  /*21e0*/  STS.U16 [R8+UR10+0x500], R50 ;  /* 0x0005003208007988 */ /* 0x000fe2000800040a */
[----:B0-----:R-:W-:-:S03]  /*21f0*/  LOP3.LUT R6, R3, 0x40, RZ, 0x3c, !PT ;  /* 0x0000004003067812 */ /* 0x001fc600078e3cff */
[----:B------:R0:W-:Y:S01]  /*2200*/  STS.U16 [R8+UR10+0x900], R30 ;  /* 0x0009001e08007988 */ /* 0x0001e2000800040a */
[----:B--2---:R-:W2:Y:S03]  /*2210*/  LDC.64 R70, c[0x0][0x390] ;  /* 0x0000e400ff467b82 */ /* 0x004ea60000000a00 */
[----:B------:R-:W-:Y:S04]  /*2220*/  STS.U16 [R8+UR10+0xd00], R45 ;  /* 0x000d002d08007988 */ /* 0x000fe8000800040a */
[----:B------:R3:W-:Y:S01]  /*2230*/  STS.U16 [R8+UR10+0x1100], R15 ;  /* 0x0011000f08007988 */ /* 0x0007e2000800040a */
[----:B0-----:R-:W-:-:S03]  /*2240*/  PRMT R30, RZ, 0x7610, R30 ;  /* 0x00007610ff1e7816 */ /* 0x001fc6000000001e */
[----:B------:R-:W-:Y:S04]  /*2250*/  STS.U16 [R8+UR10+0x1500], R95 ;  /* 0x0015005f08007988 */ /* 0x000fe8000800040a */
[----:B------:R-:W-:Y:S01]  /*2260*/  STS.U16 [R8+UR10+0x1900], R109 ;  /* 0x0019006d08007988 */ /* 0x000fe2000800040a */
[----:B---3--:R-:W-:-:S03]  /*2270*/  PRMT R15, RZ, 0x7610, R15 ;  /* 0x00007610ff0f7816 */ /* 0x008fc6000000000f */
[----:B------:R0:W-:Y:S04]  /*2280*/  STS.U16 [R8+UR10+0x1d00], R123 ;  /* 0x001d007b08007988 */ /* 0x0001e8000800040a */
[----:B------:R-:W-:Y:S04]  /*2290*/  STS.U16 [R10+UR10+0x180], R54 ;  /* 0x000180360a007988 */ /* 0x000fe8000800040a */
[----:B------:R3:W-:Y:S01]  /*22a0*/  STS.U16 [R10+UR10+0x580], R22 ;  /* 0x000580160a007988 */ /* 0x0007e2000800040a */
[----:B0-----:R-:W-:-:S03]  /*22b0*/  LOP3.LUT R8, R3, 0x50, RZ, 0x3c, !PT ;  /* 0x0000005003087812 */ /* 0x001fc600078e3cff */
[----:B------:R0:W-:Y:S04]  /*22c0*/  STS.U16 [R10+UR10+0x980], R32 ;  /* 0x000980200a007988 */ /* 0x0001e8000800040a */
[----:B------:R-:W-:Y:S01]  /*22d0*/  STS.U16 [R10+UR10+0xd80], R73 ;  /* 0x000d80490a007988 */ /* 0x000fe2000800040a */
[----:B---3--:R-:W-:-:S03]  /*22e0*/  PRMT R22, RZ, 0x7610, R22 ;  /* 0x00007610ff167816 */ /* 0x008fc60000000016 */
[----:B------:R3:W-:Y:S01]  /*22f0*/  STS.U16 [R10+UR10+0x1180], R9 ;  /* 0x001180090a007988 */ /* 0x0007e2000800040a */
[----:B0-----:R-:W-:-:S03]  /*2300*/  PRMT R32, RZ, 0x7610, R32 ;  /* 0x00007610ff207816 */ /* 0x001fc60000000020 */
[----:B------:R-:W-:Y:S04]  /*2310*/  STS.U16 [R10+UR10+0x1580], R97 ;  /* 0x001580610a007988 */ /* 0x000fe8000800040a */
[----:B------:R-:W-:Y:S01]  /*2320*/  STS.U16 [R10+UR10+0x1980], R111 ;  /* 0x0019806f0a007988 */ /* 0x000fe2000800040a */
[----:B---3--:R-:W-:-:S03]  /*2330*/  PRMT R9, RZ, 0x7610, R9 ;  /* 0x00007610ff097816 */ /* 0x008fc60000000009 */
[----:B------:R0:W-:Y:S04]  /*2340*/  STS.U16 [R10+UR10+0x1d80], R125 ;  /* 0x001d807d0a007988 */ /* 0x0001e8000800040a */
[----:B------:R-:W-:Y:S04]  /*2350*/  STS.U16 [R6+UR10+0x200], R42 ;  /* 0x0002002a06007988 */ /* 0x000fe8000800040a */
[----:B------:R-:W-:Y:S01]  /*2360*/  STS.U16 [R6+UR10+0x600], R58 ;  /* 0x0006003a06007988 */ /* 0x000fe2000800040a */
[C---:B0-----:R-:W-:Y:S02]  /*2370*/  LOP3.LUT R10, R3.reuse, 0x60, RZ, 0x3c, !PT ;  /* 0x00000060030a7812 */ /* 0x041fe400078e3cff */
[----:B------:R-:W-:Y:S01]  /*2380*/  LOP3.LUT R3, R3, 0x70, RZ, 0x3c, !PT ;  /* 0x0000007003037812 */ /* 0x000fe200078e3cff */
[----:B------:R-:W-:Y:S04]  /*2390*/  STS.U16 [R6+UR10+0xa00], R52 ;  /* 0x000a003406007988 */ /* 0x000fe8000800040a */
[----:B------:R-:W-:Y:S04]  /*23a0*/  STS.U16 [R6+UR10+0xe00], R66 ;  /* 0x000e004206007988 */ /* 0x000fe8000800040a */
[----:B------:R0:W-:Y:S04]  /*23b0*/  STS.U16 [R6+UR10+0x1200], R11 ;  /* 0x0012000b06007988 */ /* 0x0001e8000800040a */
[----:B------:R-:W-:Y:S04]  /*23c0*/  STS.U16 [R6+UR10+0x1600], R99 ;  /* 0x0016006306007988 */ /* 0x000fe8000800040a */
[----:B------:R-:W-:Y:S01]  /*23d0*/  STS.U16 [R6+UR10+0x1a00], R113 ;  /* 0x001a007106007988 */ /* 0x000fe2000800040a */
[----:B0-----:R-:W-:-:S03]  /*23e0*/  PRMT R11, RZ, 0x7610, R11 ;  /* 0x00007610ff0b7816 */ /* 0x001fc6000000000b */
[----:B------:R0:W-:Y:S04]  /*23f0*/  STS.U16 [R6+UR10+0x1e00], R127 ;  /* 0x001e007f06007988 */ /* 0x0001e8000800040a */
[----:B------:R-:W-:Y:S04]  /*2400*/  STS.U16 [R8+UR10+0x280], R48 ;  /* 0x0002803008007988 */ /* 0x000fe8000800040a */
[----:B------:R3:W-:Y:S01]  /*2410*/  STS.U16 [R8+UR10+0x680], R24 ;  /* 0x0006801808007988 */ /* 0x0007e2000800040a */
[----:B0-----:R-:W-:-:S03]  /*2420*/  PRMT R6, RZ, 0x7610, R6 ;  /* 0x00007610ff067816 */ /* 0x001fc60000000006 */
[----:B------:R0:W-:Y:S04]  /*2430*/  STS.U16 [R8+UR10+0xa80], R34 ;  /* 0x000a802208007988 */ /* 0x0001e8000800040a */
[----:B------:R-:W-:Y:S01]  /*2440*/  STS.U16 [R8+UR10+0xe80], R77 ;  /* 0x000e804d08007988 */ /* 0x000fe2000800040a */
[----:B---3--:R-:W-:-:S03]  /*2450*/  PRMT R24, RZ, 0x7610, R24 ;  /* 0x00007610ff187816 */ /* 0x008fc60000000018 */
[----:B------:R-:W-:Y:S01]  /*2460*/  STS.U16 [R8+UR10+0x1280], R87 ;  /* 0x0012805708007988 */ /* 0x000fe2000800040a */
[----:B0-----:R-:W-:-:S03]  /*2470*/  PRMT R34, RZ, 0x7610, R34 ;  /* 0x00007610ff227816 */ /* 0x001fc60000000022 */
        /* <DEDUP_REMOVED lines=8> */
[----:B------:R-:W-:Y:S01]  /*2500*/  STS.U16 [R10+UR10+0x1300], R89 ;  /* 0x001300590a007988 */ /* 0x000fe2000800040a */
[----:B0-----:R-:W-:-:S03]  /*2510*/  PRMT R36, RZ, 0x7610, R36 ;  /* 0x00007610ff247816 */ /* 0x001fc60000000024 */
[----:B------:R-:W-:Y:S04]  /*2520*/  STS.U16 [R10+UR10+0x1700], R103 ;  /* 0x001700670a007988 */ /* 0x000fe8000800040a */
[----:B------:R-:W-:Y:S04]  /*2530*/  STS.U16 [R10+UR10+0x1b00], R117 ;  /* 0x001b00750a007988 */ /* 0x000fe8000800040a */
[----:B------:R0:W-:Y:S04]  /*2540*/  STS.U16 [R10+UR10+0x1f00], R79 ;  /* 0x001f004f0a007988 */ /* 0x0001e8000800040a */
[----:B------:R-:W-:Y:S04]  /*2550*/  STS.U16 [R3+UR10+0x380], R62 ;  /* 0x0003803e03007988 */ /* 0x000fe8000800040a */
[----:B------:R3:W-:Y:S01]  /*2560*/  STS.U16 [R3+UR10+0x780], R26 ;  /* 0x0007801a03007988 */ /* 0x0007e2000800040a */
[----:B0-----:R-:W-:-:S03]  /*2570*/  PRMT R10, RZ, 0x7610, R10 ;  /* 0x00007610ff0a7816 */ /* 0x001fc6000000000a */
[----:B------:R-:W-:Y:S04]  /*2580*/  STS.U16 [R3+UR10+0xb80], R38 ;  /* 0x000b802603007988 */ /* 0x000fe8000800040a */
[----:B------:R-:W-:Y:S01]  /*2590*/  STS.U16 [R3+UR10+0xf80], R85 ;  /* 0x000f805503007988 */ /* 0x000fe2000800040a */
[----:B---3--:R-:W-:-:S03]  /*25a0*/  PRMT R26, RZ, 0x7610, R26 ;  /* 0x00007610ff1a7816 */ /* 0x008fc6000000001a */
[----:B------:R-:W-:Y:S04]  /*25b0*/  STS.U16 [R3+UR10+0x1380], R91 ;  /* 0x0013805b03007988 */ /* 0x000fe8000800040a */
[----:B------:R-:W-:Y:S04]  /*25c0*/  STS.U16 [R3+UR10+0x1780], R105 ;  /* 0x0017806903007988 */ /* 0x000fe8000800040a */
[----:B------:R-:W-:Y:S04]  /*25d0*/  STS.U16 [R3+UR10+0x1b80], R119 ;  /* 0x001b807703007988 */ /* 0x000fe8000800040a */
[----:B------:R0:W-:Y:S01]  /*25e0*/  STS.U16 [R3+UR10+0x1f80], R12 ;  /* 0x001f800c03007988 */ /* 0x0001e2000800040a */
[----:B------:R-:W3:Y:S02]  /*25f0*/  FENCE.VIEW.ASYNC.T ;  /* 0x00000000000073c6 */ /* 0x000ee40000000200 */
[----:B---3--:R-:W-:Y:S01]  /*2600*/  BAR.SYNC.DEFER_BLOCKING 0x0 ;  /* 0x0000000000007b1d */ /* 0x008fe20000010000 */
[----:B0-----:R-:W-:-:S07]  /*2610*/  PRMT R12, RZ, 0x7610, R12 ;  /* 0x00007610ff0c7816 */ /* 0x001fce000000000c */
[----:B------:R-:W0:Y:S01]  /*2620*/  LDC R3, c[0x0][0x3d8] ;  /* 0x0000f600ff037b82 */ /* 0x000e220000000800 */
[----:B------:R-:W3:Y:S02]  /*2630*/  FENCE.VIEW.ASYNC.S ;  /* 0x00000000000073c6 */ /* 0x000ee40000000000 */
[----:B---3--:R3:W4:Y:S05]  /*2640*/  @!UP2 SYNCS.EXCH.64 URZ, [UR10+0xa000], UR6 ;  /* 0x00a000060affa5b2 */ /* 0x00872a0008000100 */
[----:B----4-:R-:W-:Y:S06]  /*2650*/  BAR.SYNC.DEFER_BLOCKING 0x0 ;  /* 0x0000000000007b1d */ /* 0x010fec0000010000 */
[----:B------:R-:W4:Y:S04]  /*2660*/  @P0 LDG.E.U16 R6, desc[UR30][R196.64] ;  /* 0x0000001ec4060981 */ /* 0x000f28000c1e1500 */
[----:B------:R-:W2:Y:S04]  /*2670*/  @P0 LDG.E.U16 R10, desc[UR30][R248.64] ;  /* 0x0000001ef80a0981 */ /* 0x000ea8000c1e1500 */
        /* <DEDUP_REMOVED lines=29> */
[----:B------:R-:W2:Y:S01]  /*2850*/  @P0 LDG.E.U16 R37, desc[UR30][R138.64] ;  /* 0x0000001e8a250981 */ /* 0x000ea2000c1e1500 */
[----:B------:R-:W-:Y:S01]  /*2860*/  SHF.R.S32.HI R38, RZ, 0x6, R136 ;  /* 0x00000006ff267819 */ /* 0x000fe20000011488 */
[----:B---3--:R-:W-:-:S04]  /*2870*/  @!UP1 UIADD3 UR6, UPT, UPT, -UR5, 0x100000, URZ ;  /* 0x0010000005069890 */ /* 0x008fc8000fffe1ff */
[----:B------:R-:W-:Y:S02]  /*2880*/  @!UP1 USHF.L.U32 UR7, UR6, 0xb, URZ ;  /* 0x0000000b06079899 */ /* 0x000fe400080006ff */
[----:B------:R-:W-:Y:S01]  /*2890*/  @!UP1 USHF.L.U32 UR6, UR6, 0x1, URZ ;  /* 0x0000000106069899 */ /* 0x000fe200080006ff */
[----:B------:R-:W-:Y:S01]  /*28a0*/  SGXT R38, R38, 0x1 ;  /* 0x000000012626781a */ /* 0x000fe20000000200 */
[----:B------:R-:W-:Y:S01]  /*28b0*/  VOTEU.ALL UP2, P2 ;  /* 0x0000000000ff7886 */ /* 0x000fe20001040000 */
[----:B------:R-:W-:-:S04]  /*28c0*/  @!UP1 UIADD3 UR4, UPT, UPT, -UR5, 0x100000, URZ ;  /* 0x0010000005049890 */ /* 0x000fc8000fffe1ff */
[----:B------:R-:W-:Y:S02]  /*28d0*/  @!UP1 USHF.L.U32 UR5, UR4, 0xb, URZ ;  /* 0x0000000b04059899 */ /* 0x000fe400080006ff */
[----:B------:R-:W-:Y:S01]  /*28e0*/  @!UP1 USHF.L.U32 UR4, UR4, 0x1, URZ ;  /* 0x0000000104049899 */ /* 0x000fe200080006ff */
[----:B------:R-:W-:-:S04]  /*28f0*/  LOP3.LUT R5, R5, 0x90, R38, 0x78, !PT ;  /* 0x0000009005057812 */ /* 0x000fc800078e7826 */
[C---:B------:R-:W-:Y:S01]  /*2900*/  LOP3.LUT R38, R5.reuse, 0x20, RZ, 0x3c, !PT ;  /* 0x0000002005267812 */ /* 0x040fe200078e3cff */
[----:B------:R3:W1:Y:S01]  /*2910*/  @!UP2 SYNCS.EXCH.64 URZ, [UR10+0xa008], UR6 ;  /* 0x00a008060affa5b2 */ /* 0x0006620008000100 */
[C---:B------:R-:W-:Y:S01]  /*2920*/  LOP3.LUT R39, R5.reuse, 0x40, RZ, 0x3c, !PT ;  /* 0x0000004005277812 */ /* 0x040fe200078e3cff */
[----:B------:R-:W-:Y:S01]  /*2930*/  VOTEU.ALL UP2, P2 ;  /* 0x0000000000ff7886 */ /* 0x000fe20001040000 */
[----:B0-----:R-:W-:Y:S01]  /*2940*/  IMAD R80, R4, R3, RZ ;  /* 0x0000000304507224 */ /* 0x001fe200078e02ff */
[----:B---3--:R-:W-:Y:S02]  /*2950*/  UIADD3 UR6, UPT, UPT, UR10, 0x6000, URZ ;  /* 0x000060000a067890 */ /* 0x008fe4000fffe0ff */
[----:B----4-:R0:W-:Y:S04]  /*2960*/  STS.U16 [R5+UR10+0x4000], R6 ;  /* 0x0040000605007988 */ /* 0x0101e8000800040a */
[----:B--2---:R2:W-:Y:S04]  /*2970*/  STS.U16 [R5+UR10+0x4400], R10 ;  /* 0x0044000a05007988 */ /* 0x0045e8000800040a */
[----:B------:R2:W-:Y:S01]  /*2980*/  STS.U16 [R5+UR10+0x4800], R14 ;  /* 0x0048000e05007988 */ /* 0x0005e2000800040a */
[----:B0-----:R-:W-:-:S03]  /*2990*/  LOP3.LUT R6, R5, 0x60, RZ, 0x3c, !PT ;  /* 0x0000006005067812 */ /* 0x001fc600078e3cff */
[----:B------:R2:W-:Y:S04]  /*29a0*/  STS.U16 [R5+UR10+0x4c00], R18 ;  /* 0x004c001205007988 */ /* 0x0005e8000800040a */
        /* <DEDUP_REMOVED lines=27> */
[----:B------:R2:W-:Y:S01]  /*2b60*/  STS.U16 [R6+UR10+0x5f00], R37 ;  /* 0x005f002506007988 */ /* 0x0005e2000800040a */
[----:B-1----:R0:W-:Y:S06]  /*2b70*/  MEMBAR.ALL.CTA ;  /* 0x0000000000007992 */ /* 0x0021ec0000008000 */
[----:B0-----:R-:W-:Y:S04]  /*2b80*/  FENCE.VIEW.ASYNC.S ;  /* 0x00000000000073c6 */ /* 0x001fe80000000000 */
[----:B------:R-:W0:Y:S02]  /*2b90*/  FENCE.VIEW.ASYNC.S ;  /* 0x00000000000073c6 */ /* 0x000e240000000000 */
[----:B0-----:R2:W0:Y:S02]  /*2ba0*/  @!UP2 SYNCS.EXCH.64 URZ, [UR10+0x6000], UR4 ;  /* 0x006000040affa5b2 */ /* 0x0014240008000100 */
[----:B0-----:R-:W-:Y:S06]  /*2bb0*/  BAR.SYNC.DEFER_BLOCKING 0x0 ;  /* 0x0000000000007b1d */ /* 0x001fec0000010000 */
[----:B--2---:R-:W-:Y:S05]  /*2bc0*/  @!P1 BRA `(.L_x_6) ;  /* 0x0000000000889947 */ /* 0x004fea0003800000 */
[----:B------:R-:W-:Y:S02]  /*2bd0*/  UIADD3 UR4, UPT, UPT, UR10, 0x4000, URZ ;  /* 0x000040000a047890 */ /* 0x000fe4000fffe0ff */
[----:B------:R-:W-:Y:S02]  /*2be0*/  USHF.R.U32.HI UR12, URZ, 0x4, UR10 ;  /* 0x00000004ff0c7899 */ /* 0x000fe4000801160a */
[----:B------:R-:W-:Y:S02]  /*2bf0*/  USHF.R.U32.HI UR4, URZ, 0x4, UR4 ;  /* 0x00000004ff047899 */ /* 0x000fe40008011604 */
[----:B------:R-:W-:Y:S02]  /*2c00*/  USGXT.U32 UR12, UR12, 0xe ;  /* 0x0000000e0c0c789a */ /* 0x000fe40008000000 */
[----:B------:R-:W-:Y:S02]  /*2c10*/  USGXT.U32 UR14, UR4, 0xe ;  /* 0x0000000e040e789a */ /* 0x000fe40008000000 */
[----:B------:R-:W-:-:S02]  /*2c20*/  UIADD3 UR34, UP2, UPT, UR12, 0x2000080, URZ ;  /* 0x020000800c227890 */ /* 0x000fc4000ff5e0ff */
[----:B------:R-:W-:Y:S01]  /*2c30*/  UIADD3 UR32, UP3, UPT, UR14, 0x2, URZ ;  /* 0x000000020e207890 */ /* 0x000fe2000ff7e0ff */
[----:B------:R-:W-:Y:S01]  /*2c40*/  UMOV UR4, URZ ;  /* 0x000000ff00047c82 */ /* 0x000fe20008000000 */
[----:B------:R-:W-:Y:S01]  /*2c50*/  UMOV UR5, URZ ;  /* 0x000000ff00057c82 */ /* 0x000fe20008000000 */
[----:B------:R-:W-:Y:S02]  /*2c60*/  UIADD3.X UR35, UPT, UPT, UR4, 0x40004040, URZ, UP2, !UPT ;  /* 0x4000404004237890 */ /* 0x000fe400097fe4ff */
[----:B------:R-:W-:Y:S02]  /*2c70*/  UIADD3.X UR33, UPT, UPT, UR5, 0x40004040, URZ, UP3, !UPT ;  /* 0x4000404005217890 */ /* 0x000fe40009ffe4ff */
[----:B------:R-:W-:Y:S02]  /*2c80*/  ULOP3.LUT UR12, UR12, 0x2000000, URZ, 0xfc, !UPT ;  /* 0x020000000c0c7892 */ /* 0x000fe4000f8efcff */
[----:B------:R-:W-:Y:S02]  /*2c90*/  UIADD3.64 UR20, UPT, UPT, UR34, 0x80, URZ ;  /* 0x0000008022147897 */ /* 0x000fe4000fffe0ff */
[----:B------:R-:W-:-:S02]  /*2ca0*/  UIADD3.64 UR24, UPT, UPT, UR32, 0x2, URZ ;  /* 0x0000000220187897 */ /* 0x000fc4000fffe0ff */
[----:B------:R-:W-:Y:S02]  /*2cb0*/  UIADD3.64 UR26, UPT, UPT, UR34, 0x100, URZ ;  /* 0x00000100221a7897 */ /* 0x000fe4000fffe0ff */
[----:B------:R-:W-:Y:S01]  /*2cc0*/  UIADD3.64 UR28, UPT, UPT, UR32, 0x4, URZ ;  /* 0x00000004201c7897 */ /* 0x000fe2000fffe0ff */
[----:B------:R-:W-:Y:S01]  /*2cd0*/  UMOV UR36, 0x0 ;  /* 0x0000000000247882 */ /* 0x000fe20000000000 */
[----:B------:R-:W-:Y:S01]  /*2ce0*/  UMOV UR37, 0x8108490 ;  /* 0x0810849000257882 */ /* 0x000fe20000000000 */
[----:B------:R-:W-:Y:S01]  /*2cf0*/  UMOV UR13, 0x40004040 ;  /* 0x40004040000d7882 */ /* 0x000fe20000000000 */
[----:B------:R-:W-:Y:S01]  /*2d00*/  UMOV UR15, 0x40004040 ;  /* 0x40004040000f7882 */ /* 0x000fe20000000000 */
[----:B------:R-:W-:Y:S01]  /*2d10*/  UMOV UR40, 0x0 ;  /* 0x0000000000287882 */ /* 0x000fe20000000000 */
[----:B------:R-:W-:Y:S01]  /*2d20*/  UMOV UR41, 0x8108490 ;  /* 0x0810849000297882 */ /* 0x000fe20000000000 */
[----:B------:R-:W-:Y:S01]  /*2d30*/  UMOV UR42, 0x0 ;  /* 0x00000000002a7882 */ /* 0x000fe20000000000 */
[----:B------:R-:W-:Y:S01]  /*2d40*/  UMOV UR43, 0x8108490 ;  /* 0x08108490002b7882 */ /* 0x000fe20000000000 */
[----:B------:R-:W-:Y:S01]  /*2d50*/  UMOV UR4, UR6 ;  /* 0x0000000600047c82 */ /* 0x000fe20008000000 */
[----:B------:R0:W-:Y:S01]  /*2d60*/  UTCHMMA gdesc[UR12], gdesc[UR14], tmem[UR16], tmem[UR36], idesc[UR37], !UPT ;  /* 0x00ff240e0c0075ea */ /* 0x0001e2000f800010 */
[----:B------:R-:W-:Y:S01]  /*2d70*/  UMOV UR44, 0x0 ;  /* 0x00000000002c7882 */ /* 0x000fe20000000000 */
[----:B------:R-:W-:Y:S01]  /*2d80*/  UMOV UR45, 0x8108490 ;  /* 0x08108490002d7882 */ /* 0x000fe20000000000 */
[----:B------:R0:W-:Y:S01]  /*2d90*/  UTCHMMA gdesc[UR34], gdesc[UR32], tmem[UR16], tmem[UR40], idesc[UR41], UPT ;  /* 0x00ff2820220075ea */ /* 0x0001e2000b800010 */
[----:B------:R-:W-:Y:S01]  /*2da0*/  UMOV UR4, UR4 ;  /* 0x0000000400047c82 */ /* 0x000fe20008000000 */
[----:B------:R0:W-:Y:S01]  /*2db0*/  UTCHMMA gdesc[UR20], gdesc[UR24], tmem[UR16], tmem[UR42], idesc[UR43], UPT ;  /* 0x00ff2a18140075ea */ /* 0x0001e2000b800010 */
[----:B------:R0:W-:Y:S01]  /*2dc0*/  UTCHMMA gdesc[UR26], gdesc[UR28], tmem[UR16], tmem[UR44], idesc[UR45], UPT ;  /* 0x00ff2c1c1a0075ea */ /* 0x0001e2000b800010 */
[----:B------:R0:W-:Y:S01]  /*2dd0*/  UTCBAR [UR4], URZ ;  /* 0x000000ff040073e9 */ /* 0x0001e200080000ff */
[----:B------:R-:W-:Y:S01]  /*2de0*/  NOP ;  /* 0x0000000000007918 */ /* 0x000fe20000000000 */
.L_x_6:
[----:B------:R-:W-:Y:S05]  /*2df0*/  @!P0 BRA `(.L_x_7) ;  /* 0x0000000000088947 */ /* 0x000fea0003800000 */
[----:B------:R-:W1:Y:S02]  /*2e00*/  SYNCS.PHASECHK.TRANS64.TRYWAIT P2, [UR10+0x6000], RZ ;  /* 0x006000ffff0075a7 */ /* 0x000e64000804110a */
[----:B-1----:R-:W-:Y:S05]  /*2e10*/  @!P2 BRA `(.L_x_8) ;  /* 0x000000b8000ca947 */ /* 0x002fea0003800000 */
.L_x_7:
[----:B------:R-:W-:Y:S01]  /*2e20*/  BAR.SYNC.DEFER_BLOCKING 0x0 ;  /* 0x0000000000007b1d */ /* 0x000fe20000010000 */
[----:B------:R-:W-:Y:S01]  /*2e30*/  IMAD R82, R3, 0x2, R80 ;  /* 0x0000000203527824 */ /* 0x000fe200078e0250 */
[----:B0-----:R-:W-:Y:S01]  /*2e40*/  UIMAD UR4, UR8, UR18, URZ ;  /* 0x00000012080472a4 */ /* 0x001fe2000f8e02ff */
[----:B------:R-:W-:Y:S01]  /*2e50*/  IMAD R69, R69, UR19, RZ ;  /* 0x0000001345457c24 */ /* 0x000fe2000f8e02ff */
[----:B------:R-:W-:Y:S01]  /*2e60*/  UISETP.GT.AND UP2, UPT, UR11, -0x1, UPT ;  /* 0xffffffff0b00788c */ /* 0x000fe2000bf44270 */
[----:B------:R-:W-:Y:S01]  /*2e70*/  IMAD R84, R3, 0x2, R82 ;  /* 0x0000000203547824 */ /* 0x000fe200078e0252 */
[----:B------:R-:W0:Y:S01]  /*2e80*/  LDCU UR7, c[0x0][0x3a8] ;  /* 0x00007500ff0777ac */ /* 0x000e220008000800 */
[C---:B------:R-:W-:Y:S01]  /*2e90*/  IMAD.SHL.U32 R73, R69.reuse, 0x2, RZ ;  /* 0x0000000245497824 */ /* 0x040fe200078e00ff */
[----:B------:R-:W0:Y:S01]  /*2ea0*/  LDTM.x64 R4, tmem[UR17+0x40] ;  /* 0x00004011000479ee */ /* 0x000e220008340000 */
[----:B------:R-:W-:Y:S01]  /*2eb0*/  IMAD.HI R78, R69, 0x2, RZ ;  /* 0x00000002454e7827 */ /* 0x000fe200078e02ff */
[C---:B------:R-:W-:Y:S01]  /*2ec0*/  LEA R86, R3.reuse, R84, 0x1 ;  /* 0x0000005403567211 */ /* 0x040fe200078e08ff */
[----:B------:R-:W-:Y:S01]  /*2ed0*/  USHF.L.U32 UR5, UR4, 0x1, URZ ;  /* 0x0000000104057899 */ /* 0x000fe200080006ff */
[----:B------:R-:W-:Y:S01]  /*2ee0*/  PLOP3.LUT P4, PT, PT, PT, UP2, 0x80, 0x8 ;  /* 0x000000000008781c */ /* 0x000fe20003f8f028 */
[----:B------:R-:W1:Y:S01]  /*2ef0*/  S2R R189, SR_TID.X ;  /* 0x0000000000bd7919 */ /* 0x000e620000002100 */
[----:B------:R-:W-:Y:S01]  /*2f00*/  PRMT R188, RZ, 0x7610, R188 ;  /* 0x00007610ffbc7816 */ /* 0x000fe200000000bc */
[----:B------:R-:W-:Y:S01]  /*2f10*/  IMAD R88, R3, 0x2, R86 ;  /* 0x0000000203587824 */ /* 0x000fe200078e0256 */
[----:B------:R-:W-:-:S02]  /*2f20*/  PRMT R186, RZ, 0x7610, R186 ;  /* 0x00007610ffba7816 */ /* 0x000fc400000000ba */
[----:B------:R-:W-:Y:S01]  /*2f30*/  IADD3 R70, P2, P3, R73, UR5, R70 ;  /* 0x0000000549467c10 */ /* 0x000fe2000fb5e046 */
[C---:B------:R-:W-:Y:S01]  /*2f40*/  IMAD R90, R3.reuse, 0x2, R88 ;  /* 0x00000002035a7824 */ /* 0x040fe200078e0258 */
[----:B------:R-:W-:Y:S01]  /*2f50*/  UIMAD.WIDE UR4, UR4, 0x2, URZ ;  /* 0x00000002040478a5 */ /* 0x000fe2000f8e02ff */
[----:B------:R-:W-:Y:S02]  /*2f60*/  PRMT R184, RZ, 0x7610, R184 ;  /* 0x00007610ffb87816 */ /* 0x000fe400000000b8 */
[C---:B------:R-:W-:Y:S01]  /*2f70*/  IMAD R94, R3.reuse, 0x2, R90 ;  /* 0x00000002035e7824 */ /* 0x040fe200078e025a */
[----:B------:R-:W-:Y:S02]  /*2f80*/  PRMT R182, RZ, 0x7610, R182 ;  /* 0x00007610ffb67816 */ /* 0x000fe400000000b6 */
[----:B------:R-:W-:Y:S02]  /*2f90*/  PRMT R154, RZ, 0x7610, R154 ;  /* 0x00007610ff9a7816 */ /* 0x000fe4000000009a */
[----:B------:R-:W-:Y:S01]  /*2fa0*/  PRMT R152, RZ, 0x7610, R152 ;  /* 0x00007610ff987816 */ /* 0x000fe20000000098 */
[----:B0-----:R-:W-:Y:S01]  /*2fb0*/  FMUL R198, R36, UR7 ;  /* 0x0000000724c67c20 */ /* 0x001fe20008400000 */
[----:B------:R-:W-:-:S02]  /*2fc0*/  IMAD R36, R3, 0x2, R94 ;  /* 0x0000000203247824 */ /* 0x000fc400078e025e */
[----:B------:R-:W-:Y:S01]  /*2fd0*/  FMUL R210, R20, UR7 ;  /* 0x0000000714d27c20 */ /* 0x000fe20008400000 */
[----:B------:R-:W-:Y:S01]  /*2fe0*/  FMUL R20, R37, UR7 ;  /* 0x0000000725147c20 */ /* 0x000fe20008400000 */
[----:B------:R-:W-:Y:S01]  /*2ff0*/  FMUL R236, R38, UR7 ;  /* 0x0000000726ec7c20 */ /* 0x000fe20008400000 */
[----:B------:R-:W-:Y:S01]  /*3000*/  IADD3.X R37, PT, PT, R78, UR5, R71, P2, P3 ;  /* 0x000000054e257c10 */ /* 0x000fe200097e6447 */
[C---:B------:R-:W-:Y:S01]  /*3010*/  IMAD R38, R3.reuse, 0x2, R36 ;  /* 0x0000000203267824 */ /* 0x040fe200078e0224 */
[-C--:B------:R-:W-:Y:S01]  /*3020*/  LEA R136, P2, R80, R70.reuse, 0x1 ;  /* 0x0000004650887211 */ /* 0x080fe200078408ff */
[----:B------:R-:W-:Y:S01]  /*3030*/  FMUL R196, R40, UR7 ;  /* 0x0000000728c47c20 */ /* 0x000fe20008400000 */
[-C--:B------:R-:W-:Y:S01]  /*3040*/  LEA R134, P3, R82, R70.reuse, 0x1 ;  /* 0x0000004652867211 */ /* 0x080fe200078608ff */
[C---:B------:R-:W-:Y:S01]  /*3050*/  IMAD R40, R3.reuse, 0x2, R38 ;  /* 0x0000000203287824 */ /* 0x040fe200078e0226 */
[-C--:B------:R-:W-:Y:S01]  /*3060*/  LEA.HI.X.SX32 R137, R80, R37.reuse, 0x1, P2 ;  /* 0x0000002550897211 */ /* 0x080fe200010f0eff */
[----:B------:R-:W-:Y:S01]  /*3070*/  FMUL R234, R42, UR7 ;  /* 0x000000072aea7c20 */ /* 0x000fe20008400000 */
[-C--:B------:R-:W-:Y:S01]  /*3080*/  LEA R132, P2, R84, R70.reuse, 0x1 ;  /* 0x0000004654847211 */ /* 0x080fe200078408ff */
[----:B------:R-:W-:Y:S01]  /*3090*/  IMAD R42, R3, 0x2, R40 ;  /* 0x00000002032a7824 */ /* 0x000fe200078e0228 */
[-C--:B------:R-:W-:Y:S01]  /*30a0*/  LEA.HI.X.SX32 R135, R82, R37.reuse, 0x1, P3 ;  /* 0x0000002552877211 */ /* 0x080fe200018f0eff */
[----:B------:R-:W-:Y:S01]  /*30b0*/  FMUL R5, R5, UR7 ;  /* 0x0000000705057c20 */ /* 0x000fe20008400000 */
[-C--:B------:R-:W-:Y:S01]  /*30c0*/  LEA R130, P3, R86, R70.reuse, 0x1 ;  /* 0x0000004656827211 */ /* 0x080fe200078608ff */
[----:B------:R-:W-:Y:S01]  /*30d0*/  IMAD R78, R3, 0x2, R42 ;  /* 0x00000002034e7824 */ /* 0x000fe200078e022a */
[-C--:B------:R-:W-:Y:S01]  /*30e0*/  LEA.HI.X.SX32 R133, R84, R37.reuse, 0x1, P2 ;  /* 0x0000002554857211 */ /* 0x080fe200010f0eff */
        /* <DEDUP_REMOVED lines=10> */
[----:B------:R-:W-:Y:S01]  /*3190*/  FMUL R7, R7, UR7 ;  /* 0x0000000707077c20 */ /* 0x000fe20008400000 */
        /* <DEDUP_REMOVED lines=9> */
[C---:B------:R-:W-:Y:S01]  /*3230*/  IMAD R36, R3.reuse, 0x2, R82 ;  /* 0x0000000203247824 */ /* 0x040fe200078e0252 */
[-C--:B------:R-:W-:Y:S01]  /*3240*/  LEA.HI.X.SX32 R121, R38, R37.reuse, 0x1, P2 ;  /* 0x0000002526797211 */ /* 0x080fe200010f0eff */
[----:B------:R-:W-:Y:S01]  /*3250*/  FMUL R72, R14, UR7 ;  /* 0x000000070e487c20 */ /* 0x000fe20008400000 */
[-C--:B------:R-:W-:Y:S01]  /*3260*/  LEA R118, P3, R40, R70.reuse, 0x1 ;  /* 0x0000004628767211 */ /* 0x080fe200078608ff */
[C---:B------:R-:W-:Y:S01]  /*3270*/  IMAD R38, R3.reuse, 0x2, R36 ;  /* 0x0000000203267824 */ /* 0x040fe200078e0224 */
[-C--:B------:R-:W-:Y:S01]  /*3280*/  LEA R116, P2, R42, R70.reuse, 0x1 ;  /* 0x000000462a747211 */ /* 0x080fe200078408ff */
[----:B------:R-:W-:Y:S01]  /*3290*/  FMUL R4, R4, UR7 ;  /* 0x0000000704047c20 */ /* 0x000fe20008400000 */
[-C--:B------:R-:W-:Y:S01]  /*32a0*/  LEA.HI.X.SX32 R119, R40, R37.reuse, 0x1, P3 ;  /* 0x0000002528777211 */ /* 0x080fe200018f0eff */
[C---:B------:R-:W-:Y:S01]  /*32b0*/  IMAD R40, R3.reuse, 0x2, R38 ;  /* 0x0000000203287824 */ /* 0x040fe200078e0226 */
[-C--:B------:R-:W-:Y:S01]  /*32c0*/  LEA.HI.X.SX32 R117, R42, R37.reuse, 0x1, P2 ;  /* 0x000000252a757211 */ /* 0x080fe200010f0eff */
[----:B------:R-:W-:Y:S01]  /*32d0*/  FMUL R212, R16, UR7 ;  /* 0x0000000710d47c20 */ /* 0x000fe20008400000 */
[-C--:B------:R-:W-:Y:S01]  /*32e0*/  LEA R114, P3, R78, R70.reuse, 0x1 ;  /* 0x000000464e727211 */ /* 0x080fe200078608ff */
[----:B------:R-:W-:Y:S01]  /*32f0*/  IMAD R42, R3, 0x2, R40 ;  /* 0x00000002032a7824 */ /* 0x000fe200078e0228 */
[-C--:B------:R-:W-:Y:S01]  /*3300*/  LEA R112, P2, R80, R70.reuse, 0x1 ;  /* 0x0000004650707211 */ /* 0x080fe200078408ff */
[----:B------:R-:W-:Y:S01]  /*3310*/  FMUL R75, R17, UR7 ;  /* 0x00000007114b7c20 */ /* 0x000fe20008400000 */
[-C--:B------:R-:W-:Y:S01]  /*3320*/  LEA.HI.X.SX32 R115, R78, R37.reuse, 0x1, P3 ;  /* 0x000000254e737211 */ /* 0x080fe200018f0eff */
[----:B------:R-:W-:Y:S01]  /*3330*/  FMUL R76, R19, UR7 ;  /* 0x00000007134c7c20 */ /* 0x000fe20008400000 */
[-C--:B------:R-:W-:Y:S01]  /*3340*/  LEA.HI.X.SX32 R113, R80, R37.reuse, 0x1, P2 ;  /* 0x0000002550717211 */ /* 0x080fe200010f0eff */
[----:B------:R-:W-:Y:S01]  /*3350*/  FMUL R9, R9, UR7 ;  /* 0x0000000709097c20 */ /* 0x000fe20008400000 */
[-C--:B------:R-:W-:Y:S01]  /*3360*/  LEA R110, P3, R82, R70.reuse, 0x1 ;  /* 0x00000046526e7211 */ /* 0x080fe200078608ff */
[----:B------:R-:W-:Y:S01]  /*3370*/  FMUL R74, R18, UR7 ;  /* 0x00000007124a7c20 */ /* 0x000fe20008400000 */
[-C--:B------:R-:W-:Y:S01]  /*3380*/  LEA R108, P2, R36, R70.reuse, 0x1 ;  /* 0x00000046246c7211 */ /* 0x080fe200078408ff */
[----:B------:R-:W-:Y:S01]  /*3390*/  FMUL R18, R33, UR7 ;  /* 0x0000000721127c20 */ /* 0x000fe20008400000 */
[-C--:B------:R-:W-:Y:S01]  /*33a0*/  LEA.HI.X.SX32 R111, R82, R37.reuse, 0x1, P3 ;  /* 0x00000025526f7211 */ /* 0x080fe200018f0eff */
[----:B------:R-:W-:Y:S01]  /*33b0*/  FMUL R77, R21, UR7 ;  /* 0x00000007154d7c20 */ /* 0x000fe20008400000 */
[-C--:B------:R-:W-:Y:S01]  /*33c0*/  LEA.HI.X.SX32 R109, R36, R37.reuse, 0x1, P2 ;  /* 0x00000025246d7211 */ /* 0x080fe200010f0eff */
[----:B------:R-:W-:Y:S01]  /*33d0*/  IMAD R36, R3, 0x2, R42 ;  /* 0x0000000203247824 */ /* 0x000fe200078e022a */
[-C--:B------:R-:W-:Y:S01]  /*33e0*/  LEA R106, P3, R38, R70.reuse, 0x1 ;  /* 0x00000046266a7211 */ /* 0x080fe200078608ff */
        /* <DEDUP_REMOVED lines=13> */
[----:B------:R-:W-:Y:S01]  /*34c0*/  LEA R98, P5, R78, R70, 0x1 ;  /* 0x000000464e627211 */ /* 0x000fe200078a08ff */
[----:B------:R-:W-:Y:S01]  /*34d0*/  FMUL R252, R30, UR7 ;  /* 0x000000071efc7c20 */ /* 0x000fe20008400000 */
[----:B------:R-:W-:Y:S01]  /*34e0*/  ISETP.GT.AND P3, PT, R2, RZ, PT ;  /* 0x000000ff0200720c */ /* 0x000fe20003f64270 */
[----:B------:R-:W-:Y:S01]  /*34f0*/  FMUL R30, R57, UR7 ;  /* 0x00000007391e7c20 */ /* 0x000fe20008400000 */
[-C--:B------:R-:W-:Y:S01]  /*3500*/  LEA.HI.X.SX32 R101, R36, R37.reuse, 0x1, P2 ;  /* 0x0000002524657211 */ /* 0x080fe200010f0eff */
[----:B------:R-:W-:Y:S01]  /*3510*/  FMUL R206, R24, UR7 ;  /* 0x0000000718ce7c20 */ /* 0x000fe20008400000 */
[----:B------:R-:W-:Y:S01]  /*3520*/  LEA.HI.X.SX32 R99, R78, R37, 0x1, P5 ;  /* 0x000000254e637211 */ /* 0x000fe200028f0eff */
[----:B------:R-:W-:Y:S01]  /*3530*/  FMUL R14, R25, UR7 ;  /* 0x00000007190e7c20 */ /* 0x000fe20008400000 */
[----:B------:R-:W-:Y:S01]  /*3540*/  ISETP.GT.AND P2, PT, R2, 0x1, PT ;  /* 0x000000010200780c */ /* 0x000fe20003f44270 */
[----:B------:R-:W-:Y:S01]  /*3550*/  FMUL R26, R26, UR7 ;  /* 0x000000071a1a7c20 */ /* 0x000fe20008400000 */
[----:B------:R-:W-:Y:S01]  /*3560*/  ISETP.GT.AND P5, PT, R2, 0x2, PT ;  /* 0x000000020200780c */ /* 0x000fe20003fa4270 */
[----:B------:R-:W-:Y:S01]  /*3570*/  FMUL R15, R27, UR7 ;  /* 0x000000071b0f7c20 */ /* 0x000fe20008400000 */
[----:B------:R-:W-:Y:S01]  /*3580*/  FSEL R41, R5, -INF , P3 ;  /* 0xff80000005297808 */ /* 0x000fe20001800000 */
[----:B------:R-:W-:Y:S01]  /*3590*/  FMUL R202, R28, UR7 ;  /* 0x000000071cca7c20 */ /* 0x000fe20008400000 */
[----:B------:R-:W-:Y:S01]  /*35a0*/  ISETP.GT.AND P3, PT, R2, 0x3, PT ;  /* 0x000000030200780c */ /* 0x000fe20003f64270 */
[----:B------:R-:W-:Y:S01]  /*35b0*/  FMUL R68, R29, UR7 ;  /* 0x000000071d447c20 */ /* 0x000fe20008400000 */
[----:B------:R-:W-:Y:S01]  /*35c0*/  FSEL R42, R6, -INF , P2 ;  /* 0xff800000062a7808 */ /* 0x000fe20001000000 */
[----:B------:R-:W-:Y:S01]  /*35d0*/  FMUL R17, R31, UR7 ;  /* 0x000000071f117c20 */ /* 0x000fe20008400000 */
[----:B------:R-:W-:Y:S01]  /*35e0*/  FSEL R5, R7, -INF , P5 ;  /* 0xff80000007057808 */ /* 0x000fe20002800000 */
        /* <DEDUP_REMOVED lines=31> */
[C---:B------:R-:W-:Y:S01]  /*37e0*/  ISETP.GT.AND P3, PT, R2.reuse, 0xf, PT ;  /* 0x0000000f0200780c */ /* 0x040fe20003f64270 */
[----:B------:R-:W-:Y:S01]  /*37f0*/  FMUL R31, R59, UR7 ;  /* 0x000000073b1f7c20 */ /* 0x000fe20008400000 */
[----:B------:R-:W-:Y:S01]  /*3800*/  ISETP.GT.AND P2, PT, R2, 0x4, PT ;  /* 0x000000040200780c */ /* 0x000fe20003f44270 */
[----:B------:R-:W-:Y:S01]  /*3810*/  FMUL R60, R60, UR7 ;  /* 0x000000073c3c7c20 */ /* 0x000fe20008400000 */
[----:B------:R-:W-:Y:S01]  /*3820*/  FMNMX3 R33, R4, R41, R42, !PT ;  /* 0x0000002904217276 */ /* 0x000fe2000780002a */
[----:B------:R-:W-:Y:S01]  /*3830*/  FMUL R61, R61, UR7 ;  /* 0x000000073d3d7c20 */ /* 0x000fe20008400000 */
[----:B------:R-:W-:Y:S01]  /*3840*/  FSEL R11, R76, -INF , P5 ;  /* 0xff8000004c0b7808 */ /* 0x000fe20002800000 */
[----:B------:R-:W-:Y:S01]  /*3850*/  FMUL R62, R62, UR7 ;  /* 0x000000073e3e7c20 */ /* 0x000fe20008400000 */
[----:B------:R-:W-:Y:S01]  /*3860*/  ISETP.GT.AND P5, PT, R2, 0x11, PT ;  /* 0x000000110200780c */ /* 0x000fe20003fa4270 */
[----:B------:R-:W-:Y:S01]  /*3870*/  FMUL R55, R63, UR7 ;  /* 0x000000073f377c20 */ /* 0x000fe20008400000 */
[----:B------:R-:W-:Y:S01]  /*3880*/  FSEL R210, R210, -INF , P3 ;  /* 0xff800000d2d27808 */ /* 0x000fe20001800000 */
[----:B------:R-:W-:Y:S01]  /*3890*/  IMAD R78, R3, 0x2, R78 ;  /* 0x00000002034e7824 */ /* 0x000fe200078e024e */
        /* <DEDUP_REMOVED lines=8> */
[----:B------:R-:W-:-:S02]  /*3920*/  FSEL R35, R13, -INF , P5 ;  /* 0xff8000000d237808 */ /* 0x000fc40002800000 */
[----:B------:R-:W-:Y:S02]  /*3930*/  FSEL R13, R16, -INF , P3 ;  /* 0xff800000100d7808 */ /* 0x000fe40001800000 */
[----:B------:R-:W-:Y:S02]  /*3940*/  FSEL R38, R12, -INF , P2 ;  /* 0xff8000000c267808 */ /* 0x000fe40001000000 */
[----:B------:R-:W-:Y:S02]  /*3950*/  FMNMX3 R16, R33, R39, R40, !PT ;  /* 0x0000002721107276 */ /* 0x000fe40007800028 */
[----:B------:R-:W-:Y:S02]  /*3960*/  ISETP.GT.AND P2, PT, R2, 0xa, PT ;  /* 0x0000000a0200780c */ /* 0x000fe40003f44270 */
[----:B------:R-:W-:Y:S02]  /*3970*/  FMNMX3 R43, R16, R7, R38, !PT ;  /* 0x00000007102b7276 */ /* 0x000fe40007800026 */
[----:B------:R-:W-:-:S02]  /*3980*/  FSEL R9, R73, -INF , P2 ;  /* 0xff80000049097808 */ /* 0x000fc40001000000 */
[----:B------:R-:W-:Y:S02]  /*3990*/  ISETP.GT.AND P2, PT, R2, 0xd, PT ;  /* 0x0000000d0200780c */ /* 0x000fe40003f44270 */
[----:B------:R-:W-:Y:S02]  /*39a0*/  FMNMX3 R43, R43, R8, R36, !PT ;  /* 0x000000082b2b7276 */ /* 0x000fe40007800024 */
[----:B------:R-:W-:Y:S02]  /*39b0*/  FSEL R57, R74, -INF , P2 ;  /* 0xff8000004a397808 */ /* 0x000fe40001000000 */
[----:B------:R-:W-:Y:S02]  /*39c0*/  FMNMX3 R43, R43, R9, R212, !PT ;  /* 0x000000092b2b7276 */ /* 0x000fe400078000d4 */
[----:B------:R-:W-:Y:S02]  /*39d0*/  ISETP.GT.AND P2, PT, R2, 0x10, PT ;  /* 0x000000100200780c */ /* 0x000fe40003f44270 */
[----:B------:R-:W-:-:S02]  /*39e0*/  FMNMX3 R43, R43, R10, R57, !PT ;  /* 0x0000000a2b2b7276 */ /* 0x000fc40007800039 */
[----:B------:R-:W-:Y:S02]  /*39f0*/  FSEL R12, R77, -INF , P2 ;  /* 0xff8000004d0c7808 */ /* 0x000fe40001000000 */
[C---:B------:R-:W-:Y:S02]  /*3a00*/  ISETP.GT.AND P2, PT, R2.reuse, 0x13, PT ;  /* 0x000000130200780c */ /* 0x040fe40003f44270 */
[----:B------:R-:W-:Y:S02]  /*3a10*/  FMNMX3 R43, R43, R11, R210, !PT ;  /* 0x0000000b2b2b7276 */ /* 0x000fe400078000d2 */
[C---:B------:R-:W-:Y:S02]  /*3a20*/  ISETP.GT.AND P5, PT, R2.reuse, 0x14, PT ;  /* 0x000000140200780c */ /* 0x040fe40003fa4270 */
[----:B------:R-:W-:Y:S02]  /*3a30*/  ISETP.GT.AND P4, PT, R2, 0x15, PT ;  /* 0x000000150200780c */ /* 0x000fe40003f84270 */
[----:B------:R-:W-:-:S02]  /*3a40*/  FSEL R206, R206, -INF , P2 ;  /* 0xff800000cece7808 */ /* 0x000fc40001000000 */
[----:B------:R-:W-:Y:S02]  /*3a50*/  FMNMX3 R43, R43, R12, R35, !PT ;  /* 0x0000000c2b2b7276 */ /* 0x000fe40007800023 */
[C---:B------:R-:W-:Y:S02]  /*3a60*/  ISETP.GT.AND P3, PT, R2.reuse, 0x16, PT ;  /* 0x000000160200780c */ /* 0x040fe40003f64270 */
[----:B------:R-:W-:Y:S02]  /*3a70*/  ISETP.GT.AND P2, PT, R2, 0x17, PT ;  /* 0x000000170200780c */ /* 0x000fe40003f44270 */
[----:B------:R-:W-:Y:S02]  /*3a80*/  FSEL R14, R14, -INF , P5 ;  /* 0xff8000000e0e7808 */ /* 0x000fe40002800000 */
[----:B------:R-:W-:Y:S02]  /*3a90*/  FSEL R33, R26, -INF , P4 ;  /* 0xff8000001a217808 */ /* 0x000fe40002000000 */
[----:B------:R-:W-:-:S02]  /*3aa0*/  FMNMX3 R43, R43, R13, R206, !PT ;  /* 0x0000000d2b2b7276 */ /* 0x000fc400078000ce */
[C---:B------:R-:W-:Y:S02]  /*3ab0*/  ISETP.GT.AND P5, PT, R2.reuse, 0x18, PT ;  /* 0x000000180200780c */ /* 0x040fe40003fa4270 */
[----:B------:R-:W-:Y:S02]  /*3ac0*/  ISETP.GT.AND P4, PT, R2, 0x19, PT ;  /* 0x000000190200780c */ /* 0x000fe40003f84270 */
[----:B------:R-:W-:Y:S02]  /*3ad0*/  FSEL R15, R15, -INF , P3 ;  /* 0xff8000000f0f7808 */ /* 0x000fe40001800000 */
[----:B------:R-:W-:Y:S02]  /*3ae0*/  FSEL R202, R202, -INF , P2 ;  /* 0xff800000caca7808 */ /* 0x000fe40001000000 */
[----:B------:R-:W-:Y:S02]  /*3af0*/  FMNMX3 R43, R43, R14, R33, !PT ;  /* 0x0000000e2b2b7276 */ /* 0x000fe40007800021 */
[----:B------:R-:W-:-:S02]  /*3b00*/  ISETP.GT.AND P3, PT, R2, 0x1a, PT ;  /* 0x0000001a0200780c */ /* 0x000fc40003f64270 */
[----:B------:R-:W-:Y:S02]  /*3b10*/  ISETP.GT.AND P2, PT, R2, 0x1b, PT ;  /* 0x0000001b0200780c */ /* 0x000fe40003f44270 */
[----:B------:R-:W-:Y:S02]  /*3b20*/  FSEL R16, R68, -INF , P5 ;  /* 0xff80000044107808 */ /* 0x000fe40002800000 */
[----:B------:R-:W-:Y:S02]  /*3b30*/  FSEL R252, R252, -INF , P4 ;  /* 0xff800000fcfc7808 */ /* 0x000fe40002000000 */
[----:B------:R-:W-:Y:S02]  /*3b40*/  FMNMX3 R43, R43, R15, R202, !PT ;  /* 0x0000000f2b2b7276 */ /* 0x000fe400078000ca */
[C---:B------:R-:W-:Y:S02]  /*3b50*/  ISETP.GT.AND P5, PT, R2.reuse, 0x1c, PT ;  /* 0x0000001c0200780c */ /* 0x040fe40003fa4270 */
[----:B------:R-:W-:-:S02]  /*3b60*/  ISETP.GT.AND P4, PT, R2, 0x1d, PT ;  /* 0x0000001d0200780c */ /* 0x000fc40003f84270 */
[----:B------:R-:W-:Y:S02]  /*3b70*/  FSEL R17, R17, -INF , P3 ;  /* 0xff80000011117808 */ /* 0x000fe40001800000 */
[----:B------:R-:W-:Y:S02]  /*3b80*/  FSEL R200, R32, -INF , P2 ;  /* 0xff80000020c87808 */ /* 0x000fe40001000000 */
[----:B------:R-:W-:Y:S02]  /*3b90*/  FMNMX3 R43, R43, R16, R252, !PT ;  /* 0x000000102b2b7276 */ /* 0x000fe400078000fc */
[C---:B------:R-:W-:Y:S02]  /*3ba0*/  ISETP.GT.AND P3, PT, R2.reuse, 0x1e, PT ;  /* 0x0000001e0200780c */ /* 0x040fe40003f64270 */
[----:B------:R-:W-:Y:S02]  /*3bb0*/  ISETP.GT.AND P2, PT, R2, 0x1f, PT ;  /* 0x0000001f0200780c */ /* 0x000fe40003f44270 */
[----:B------:R-:W-:-:S02]  /*3bc0*/  FSEL R18, R18, -INF , P5 ;  /* 0xff80000012127808 */ /* 0x000fc40002800000 */
[----:B------:R-:W-:Y:S02]  /*3bd0*/  FSEL R238, R34, -INF , P4 ;  /* 0xff80000022ee7808 */ /* 0x000fe40002000000 */
[----:B------:R-:W-:Y:S02]  /*3be0*/  FMNMX3 R43, R43, R17, R200, !PT ;  /* 0x000000112b2b7276 */ /* 0x000fe400078000c8 */
[C---:B------:R-:W-:Y:S02]  /*3bf0*/  ISETP.GT.AND P5, PT, R2.reuse, 0x20, PT ;  /* 0x000000200200780c */ /* 0x040fe40003fa4270 */
[----:B------:R-:W-:Y:S02]  /*3c00*/  ISETP.GT.AND P4, PT, R2, 0x21, PT ;  /* 0x000000210200780c */ /* 0x000fe40003f84270 */
[----:B------:R-:W-:Y:S02]  /*3c10*/  FSEL R19, R19, -INF , P3 ;  /* 0xff80000013137808 */ /* 0x000fe40001800000 */
        /* <DEDUP_REMOVED lines=20> */
[----:B------:R-:W-:Y:S01]  /*3d60*/  FSEL R194, R44, -INF , P2 ;  /* 0xff8000002cc27808 */ /* 0x000fe20001000000 */
[----:B------:R-:W-:Y:S01]  /*3d70*/  IMAD R44, R3, 0x2, R78 ;  /* 0x00000002032c7824 */ /* 0x000fe200078e024e */
[----:B------:R-:W-:Y:S02]  /*3d80*/  FMNMX3 R43, R43, R22, R234, !PT ;  /* 0x000000162b2b7276 */ /* 0x000fe400078000ea */
[C---:B------:R-:W-:Y:S02]  /*3d90*/  ISETP.GT.AND P3, PT, R2.reuse, 0x2a, PT ;  /* 0x0000002a0200780c */ /* 0x040fe40003f64270 */
[----:B------:R-:W-:Y:S02]  /*3da0*/  ISETP.GT.AND P2, PT, R2, 0x2b, PT ;  /* 0x0000002b0200780c */ /* 0x000fe40003f44270 */
[----:B------:R-:W-:-:S02]  /*3db0*/  FSEL R24, R24, -INF , P5 ;  /* 0xff80000018187808 */ /* 0x000fc40002800000 */
[----:B------:R-:W-:Y:S01]  /*3dc0*/  FSEL R232, R46, -INF , P4 ;  /* 0xff8000002ee87808 */ /* 0x000fe20002000000 */
[----:B------:R-:W-:Y:S01]  /*3dd0*/  IMAD R46, R3, 0x2, R44 ;  /* 0x00000002032e7824 */ /* 0x000fe200078e022c */
[----:B------:R-:W-:Y:S02]  /*3de0*/  FMNMX3 R43, R43, R23, R194, !PT ;  /* 0x000000172b2b7276 */ /* 0x000fe400078000c2 */
[C---:B------:R-:W-:Y:S02]  /*3df0*/  ISETP.GT.AND P5, PT, R2.reuse, 0x2c, PT ;  /* 0x0000002c0200780c */ /* 0x040fe40003fa4270 */
[----:B------:R-:W-:Y:S02]  /*3e00*/  ISETP.GT.AND P4, PT, R2, 0x2d, PT ;  /* 0x0000002d0200780c */ /* 0x000fe40003f84270 */
[----:B------:R-:W-:Y:S02]  /*3e10*/  FSEL R25, R25, -INF , P3 ;  /* 0xff80000019197808 */ /* 0x000fe40001800000 */
[----:B------:R-:W-:Y:S01]  /*3e20*/  FSEL R192, R48, -INF , P2 ;  /* 0xff80000030c07808 */ /* 0x000fe20001000000 */
[----:B------:R-:W-:Y:S01]  /*3e30*/  IMAD R48, R3, 0x2, R46 ;  /* 0x0000000203307824 */ /* 0x000fe200078e022e */
        /* <DEDUP_REMOVED lines=26> */
[----:B------:R-:W-:Y:S02]  /*3fe0*/  FSEL R31, R31, -INF , P3 ;  /* 0xff8000001f1f7808 */ /* 0x000fe40001800000 */
[C---:B------:R-:W-:Y:S02]  /*3ff0*/  ISETP.GT.AND P5, PT, R2.reuse, 0x38, PT ;  /* 0x000000380200780c */ /* 0x040fe40003fa4270 */
[C---:B------:R-:W-:Y:S02]  /*4000*/  ISETP.GT.AND P4, PT, R2.reuse, 0x39, PT ;  /* 0x000000390200780c */ /* 0x040fe40003f84270 */
[----:B------:R-:W-:Y:S02]  /*4010*/  ISETP.GT.AND P3, PT, R2, 0x3a, PT ;  /* 0x0000003a0200780c */ /* 0x000fe40003f64270 */
[----:B------:R-:W-:-:S02]  /*4020*/  FSEL R34, R60, -INF , P2 ;  /* 0xff8000003c227808 */ /* 0x000fc40001000000 */
[----:B------:R-:W-:Y:S02]  /*4030*/  FMNMX3 R43, R43, R30, R226, !PT ;  /* 0x0000001e2b2b7276 */ /* 0x000fe400078000e2 */
[----:B------:R-:W-:Y:S02]  /*4040*/  ISETP.GT.AND P2, PT, R2, 0x3b, PT ;  /* 0x0000003b0200780c */ /* 0x000fe40003f44270 */
[----:B------:R-:W-:Y:S02]  /*4050*/  FSEL R32, R61, -INF , P5 ;  /* 0xff8000003d207808 */ /* 0x000fe40002800000 */
[----:B------:R-:W-:Y:S02]  /*4060*/  FSEL R216, R62, -INF , P4 ;  /* 0xff8000003ed87808 */ /* 0x000fe40002000000 */
[----:B------:R-:W-:Y:S02]  /*4070*/  FMNMX3 R43, R43, R31, R34, !PT ;  /* 0x0000001f2b2b7276 */ /* 0x000fe40007800022 */
[----:B------:R-:W-:-:S02]  /*4080*/  FSEL R55, R55, -INF , P3 ;  /* 0xff80000037377808 */ /* 0x000fc40001800000 */
[C---:B------:R-:W-:Y:S02]  /*4090*/  ISETP.GT.AND P3, PT, R2.reuse, 0x3e, PT ;  /* 0x0000003e0200780c */ /* 0x040fe40003f64270 */
[C---:B------:R-:W-:Y:S02]  /*40a0*/  ISETP.GT.AND P5, PT, R2.reuse, 0x3c, PT ;  /* 0x0000003c0200780c */ /* 0x040fe40003fa4270 */
[----:B------:R-:W-:Y:S02]  /*40b0*/  ISETP.GT.AND P4, PT, R2, 0x3d, PT ;  /* 0x0000003d0200780c */ /* 0x000fe40003f84270 */
[----:B------:R-:W-:Y:S02]  /*40c0*/  FSEL R150, R64, -INF , P2 ;  /* 0xff80000040967808 */ /* 0x000fe40001000000 */
[----:B------:R-:W-:Y:S02]  /*40d0*/  FMNMX3 R43, R43, R32, R216, !PT ;  /* 0x000000202b2b7276 */ /* 0x000fe400078000d8 */
[----:B------:R-:W-:-:S02]  /*40e0*/  LEA R96, P2, R78, R70, 0x1 ;  /* 0x000000464e607211 */ /* 0x000fc400078408ff */
[----:B------:R-:W-:Y:S02]  /*40f0*/  FSEL R92, R92, -INF , P3 ;  /* 0xff8000005c5c7808 */ /* 0x000fe40001800000 */
[----:B------:R-:W-:Y:S02]  /*4100*/  LEA R94, P3, R44, R70, 0x1 ;  /* 0x000000462c5e7211 */ /* 0x000fe400078608ff */
[----:B------:R-:W-:Y:S02]  /*4110*/  FSEL R67, R65, -INF , P5 ;  /* 0xff80000041437808 */ /* 0x000fe40002800000 */
[----:B------:R-:W-:Y:S02]  /*4120*/  FSEL R148, R66, -INF , P4 ;  /* 0xff80000042947808 */ /* 0x000fe40002000000 */
[----:B------:R-:W-:Y:S02]  /*4130*/  FMNMX3 R43, R43, R55, R150, !PT ;  /* 0x000000372b2b7276 */ /* 0x000fe40007800096 */
[----:B------:R-:W-:-:S02]  /*4140*/  LEA.HI.X.SX32 R97, R78, R37, 0x1, P2 ;  /* 0x000000254e617211 */ /* 0x000fc400010f0eff */
[----:B------:R-:W-:Y:S01]  /*4150*/  LEA.HI.X.SX32 R95, R44, R37, 0x1, P3 ;  /* 0x000000252c5f7211 */ /* 0x000fe200018f0eff */
[----:B------:R-:W-:Y:S01]  /*4160*/  IMAD R44, R3, 0x2, R48 ;  /* 0x00000002032c7824 */ /* 0x000fe200078e0230 */
[-C--:B------:R-:W-:Y:S02]  /*4170*/  LEA R88, P2, R46, R70.reuse, 0x1 ;  /* 0x000000462e587211 */ /* 0x080fe400078408ff */
[----:B------:R-:W-:Y:S02]  /*4180*/  FMNMX3 R43, R43, R67, R148, !PT ;  /* 0x000000432b2b7276 */ /* 0x000fe40007800094 */
[----:B------:R-:W-:Y:S02]  /*4190*/  LEA R86, P3, R48, R70, 0x1 ;  /* 0x0000004630567211 */ /* 0x000fe400078608ff */
[----:B------:R-:W-:Y:S01]  /*41a0*/  LEA.HI.X.SX32 R89, R46, R37, 0x1, P2 ;  /* 0x000000252e597211 */ /* 0x000fe200010f0eff */
[----:B------:R-:W-:Y:S01]  /*41b0*/  IMAD R46, R3, 0x2, R44 ;  /* 0x00000002032e7824 */ /* 0x000fe200078e022c */
[----:B------:R-:W-:-:S02]  /*41c0*/  FMNMX3 R93, R43, -INF , R92, !PT ;  /* 0xff8000002b5d7876 */ /* 0x000fc4000780005c */
[-C--:B------:R-:W-:Y:S01]  /*41d0*/  LEA.HI.X.SX32 R87, R48, R37.reuse, 0x1, P3 ;  /* 0x0000002530577211 */ /* 0x080fe200018f0eff */
[----:B------:R-:W-:Y:S01]  /*41e0*/  IMAD R48, R3, 0x2, R46 ;  /* 0x0000000203307824 */ /* 0x000fe200078e022e */
[-C--:B------:R-:W-:Y:S01]  /*41f0*/  LEA R84, P2, R44, R70.reuse, 0x1 ;  /* 0x000000462c547211 */ /* 0x080fe200078408ff */
[--C-:B------:R-:W-:Y:S01]  /*4200*/  FADD R41, R41, -R93.reuse ;  /* 0x8000005d29297221 */ /* 0x100fe20000000000 */
[-C--:B------:R-:W-:Y:S01]  /*4210*/  LEA R82, P3, R46, R70.reuse, 0x1 ;  /* 0x000000462e527211 */ /* 0x080fe200078608ff */
[--C-:B------:R-:W-:Y:S01]  /*4220*/  FADD R38, R38, -R93.reuse ;  /* 0x8000005d26267221 */ /* 0x100fe20000000000 */
[-C--:B------:R-:W-:Y:S01]  /*4230*/  LEA.HI.X.SX32 R85, R44, R37.reuse, 0x1, P2 ;  /* 0x000000252c557211 */ /* 0x080fe200010f0eff */
[----:B------:R-:W-:Y:S02]  /*4240*/  IMAD R44, R3, 0x2, R48 ;  /* 0x00000002032c7824 */ /* 0x000fe400078e0230 */
[----:B------:R-:W-:Y:S01]  /*4250*/  FMUL R155, R41, 1.4426950216293334961 ;  /* 0x3fb8aa3b299b7820 */ /* 0x000fe20000400000 */
[-C--:B------:R-:W-:Y:S01]  /*4260*/  LEA R80, P2, R48, R70.reuse, 0x1 ;  /* 0x0000004630507211 */ /* 0x080fe200078408ff */
[--C-:B------:R-:W-:Y:S01]  /*4270*/  FADD R41, R42, -R93.reuse ;  /* 0x8000005d2a297221 */ /* 0x100fe20000000000 */
[C---:B------:R-:W-:Y:S01]  /*4280*/  IMAD R42, R3.reuse, 0x2, R44 ;  /* 0x00000002032a7824 */ /* 0x040fe200078e022c */
[-C--:B------:R-:W-:Y:S01]  /*4290*/  LEA.HI.X.SX32 R83, R46, R37.reuse, 0x1, P3 ;  /* 0x000000252e537211 */ /* 0x080fe200018f0eff */
[----:B------:R-:W-:Y:S01]  /*42a0*/  FMUL R61, R38, 1.4426950216293334961 ;  /* 0x3fb8aa3b263d7820 */ /* 0x000fe20000400000 */
[-C--:B------:R-:W-:Y:S01]  /*42b0*/  LEA.HI.X.SX32 R81, R48, R37.reuse, 0x1, P2 ;  /* 0x0000002530517211 */ /* 0x080fe200010f0eff */
[----:B------:R-:W-:Y:S01]  /*42c0*/  IMAD R46, R3, 0x2, R42 ;  /* 0x00000002032e7824 */ /* 0x000fe200078e022a */
[-C--:B------:R-:W-:Y:S01]  /*42d0*/  LEA R78, P2, R44, R70.reuse, 0x1 ;  /* 0x000000462c4e7211 */ /* 0x080fe200078408ff */
[----:B------:R-:W-:Y:S01]  /*42e0*/  FMUL R43, R41, 1.4426950216293334961 ;  /* 0x3fb8aa3b292b7820 */ /* 0x000fe20000400000 */
[-C--:B------:R-:W-:Y:S01]  /*42f0*/  LEA R76, P3, R42, R70.reuse, 0x1 ;  /* 0x000000462a4c7211 */ /* 0x080fe200078608ff */
[--C-:B------:R-:W-:Y:S01]  /*4300*/  FADD R41, R5, -R93.reuse ;  /* 0x8000005d05297221 */ /* 0x100fe20000000000 */
[-C--:B------:R-:W-:Y:S01]  /*4310*/  LEA.HI.X.SX32 R79, R44, R37.reuse, 0x1, P2 ;  /* 0x000000252c4f7211 */ /* 0x080fe200010f0eff */
[C---:B------:R-:W-:Y:S01]  /*4320*/  IMAD R44, R3.reuse, 0x2, R46 ;  /* 0x00000002032c7824 */ /* 0x040fe200078e022e */
[-C--:B------:R-:W-:Y:S01]  /*4330*/  LEA.HI.X.SX32 R77, R42, R37.reuse, 0x1, P3 ;  /* 0x000000252a4d7211 */ /* 0x080fe200018f0eff */
[--C-:B------:R-:W-:Y:S01]  /*4340*/  FADD R59, R36, -R93.reuse ;  /* 0x8000005d243b7221 */ /* 0x100fe20000000000 */
[-C--:B------:R-:W-:Y:S01]  /*4350*/  LEA R74, P2, R46, R70.reuse, 0x1 ;  /* 0x000000462e4a7211 */ /* 0x080fe200078408ff */
[----:B------:R-:W-:Y:S01]  /*4360*/  IMAD R3, R3, 0x2, R44 ;  /* 0x0000000203037824 */ /* 0x000fe200078e022c */
[-C--:B------:R-:W-:Y:S01]  /*4370*/  LEA R72, P3, R44, R70.reuse, 0x1 ;  /* 0x000000462c487211 */ /* 0x080fe200078608ff */
[----:B------:R-:W-:Y:S01]  /*4380*/  FMUL R42, R41, 1.4426950216293334961 ;  /* 0x3fb8aa3b292a7820 */ /* 0x000fe20000400000 */
[-C--:B------:R-:W-:Y:S01]  /*4390*/  LEA.HI.X.SX32 R75, R46, R37.reuse, 0x1, P2 ;  /* 0x000000252e4b7211 */ /* 0x080fe200010f0eff */
[--C-:B------:R-:W-:Y:S01]  /*43a0*/  FADD R41, R6, -R93.reuse ;  /* 0x8000005d06297221 */ /* 0x100fe20000000000 */
[----:B------:R-:W-:Y:S01]  /*43b0*/  LEA R70, P4, R3, R70, 0x1 ;  /* 0x0000004603467211 */ /* 0x000fe200078808ff */
[--C-:B------:R-:W-:Y:S01]  /*43c0*/  FADD R57, R57, -R93.reuse ;  /* 0x8000005d39397221 */ /* 0x100fe20000000000 */
[-C--:B------:R-:W-:Y:S01]  /*43d0*/  LEA.HI.X.SX32 R73, R44, R37.reuse, 0x1, P3 ;  /* 0x000000252c497211 */ /* 0x080fe200018f0eff */
[----:B------:R-:W-:Y:S01]  /*43e0*/  FMUL R41, R41, 1.4426950216293334961 ;  /* 0x3fb8aa3b29297820 */ /* 0x000fe20000400000 */
[----:B------:R-:W-:Y:S01]  /*43f0*/  LEA.HI.X.SX32 R71, R3, R37, 0x1, P4 ;  /* 0x0000002503477211 */ /* 0x000fe200020f0eff */
[--C-:B------:R-:W-:Y:S01]  /*4400*/  FADD R37, R7, -R93.reuse ;  /* 0x8000005d07257221 */ /* 0x100fe20000000000 */
[--C-:B------:R-:W-:Y:S01]  /*4410*/  FADD R39, R39, -R93.reuse ;  /* 0x8000005d27277221 */ /* 0x100fe20000000000 */
[--C-:B------:R-:W-:Y:S01]  /*4420*/  FADD R40, R40, -R93.reuse ;  /* 0x8000005d28287221 */ /* 0x100fe20000000000 */
[----:B-1----:R-:W-:Y:S01]  /*4430*/  LOP3.LUT P6, RZ, R189, 0x7f, RZ, 0xc0, !PT ;  /* 0x0000007fbdff7812 */ /* 0x002fe200078cc0ff */
[----:B------:R-:W-:Y:S01]  /*4440*/  FMUL R222, R37, 1.4426950216293334961 ;  /* 0x3fb8aa3b25de7820 */ /* 0x000fe20000400000 */
[--C-:B------:R-:W-:Y:S01]  /*4450*/  FADD R37, R8, -R93.reuse ;  /* 0x8000005d08257221 */ /* 0x100fe20000000000 */
[----:B------:R0:W-:Y:S01]  /*4460*/  MUFU.EX2 R3, R41 ;  /* 0x0000002900037308 */ /* 0x0001e20000000800 */
[----:B------:R-:W-:Y:S01]  /*4470*/  FMUL R39, R39, 1.4426950216293334961 ;  /* 0x3fb8aa3b27277820 */ /* 0x000fe20000400000 */
[----:B------:R-:W-:Y:S01]  /*4480*/  PRMT R90, RZ, 0x7610, R90 ;  /* 0x00007610ff5a7816 */ /* 0x000fe2000000005a */
[----:B------:R-:W-:Y:S01]  /*4490*/  FMUL R153, R37, 1.4426950216293334961 ;  /* 0x3fb8aa3b25997820 */ /* 0x000fe20000400000 */
[----:B------:R-:W-:Y:S01]  /*44a0*/  PRMT R66, RZ, 0x7610, R66 ;  /* 0x00007610ff427816 */ /* 0x000fe20000000042 */
[----:B------:R-:W-:Y:S01]  /*44b0*/  FADD R35, R35, -R93 ;  /* 0x8000005d23237221 */ /* 0x000fe20000000000 */
[----:B------:R-:W-:-:S02]  /*44c0*/  PRMT R64, RZ, 0x7610, R64 ;  /* 0x00007610ff407816 */ /* 0x000fc40000000040 */
[----:B------:R-:W-:Y:S01]  /*44d0*/  PRMT R62, RZ, 0x7610, R62 ;  /* 0x00007610ff3e7816 */ /* 0x000fe2000000003e */
[----:B------:R1:W-:Y:S01]  /*44e0*/  MUFU.EX2 R8, R61 ;  /* 0x0000003d00087308 */ /* 0x0003e20000000800 */
[----:B0-----:R-:W-:Y:S01]  /*44f0*/  FMUL R41, R40, 1.4426950216293334961 ;  /* 0x3fb8aa3b28297820 */ /* 0x001fe20000400000 */
[----:B------:R-:W-:Y:S01]  /*4500*/  PRMT R60, RZ, 0x7610, R60 ;  /* 0x00007610ff3c7816 */ /* 0x000fe2000000003c */
[----:B------:R-:W0:Y:S01]  /*4510*/  @!P6 SYNCS.CCTL.IV [UR10+0x6000] ;  /* 0x00600000ff00e9b1 */ /* 0x000e22000800000a */
[----:B------:R-:W-:Y:S01]  /*4520*/  PRMT R58, RZ, 0x7610, R58 ;  /* 0x00007610ff3a7816 */ /* 0x000fe2000000003a */
[----:B------:R-:W-:Y:S01]  /*4530*/  NOP ;  /* 0x0000000000007918 */ /* 0x000fe20000000000 */
[----:B------:R-:W-:Y:S01]  /*4540*/  PRMT R56, RZ, 0x7610, R56 ;  /* 0x00007610ff387816 */ /* 0x000fe20000000038 */
[----:B------:R2:W5:Y:S01]  /*4550*/  @P0 LDG.E.U16 R90, desc[UR30][R136.64] ;  /* 0x0000001e885a0981 */ /* 0x000562000c1e1500 */
[----:B------:R-:W-:Y:S01]  /*4560*/  MUFU.EX2 R5, R43 ;  /* 0x0000002b00057308 */ /* 0x000fe20000000800 */
[----:B-1----:R-:W-:Y:S01]  /*4570*/  FMUL R61, R59, 1.4426950216293334961 ;  /* 0x3fb8aa3b3b3d7820 */ /* 0x002fe20000400000 */
[----:B------:R-:W-:Y:S01]  /*4580*/  FADD R59, R9, -R93 ;  /* 0x8000005d093b7221 */ /* 0x000fe20000000000 */
[----:B------:R-:W-:Y:S01]  /*4590*/  PRMT R54, RZ, 0x7610, R54 ;  /* 0x00007610ff367816 */ /* 0x000fe20000000036 */
[----:B------:R2:W5:Y:S01]  /*45a0*/  @P0 LDG.E.U16 R66, desc[UR30][R128.64] ;  /* 0x0000001e80420981 */ /* 0x000562000c1e1500 */
[----:B------:R-:W-:Y:S01]  /*45b0*/  PRMT R53, RZ, 0x7610, R53 ;  /* 0x00007610ff357816 */ /* 0x000fe20000000035 */
[----:B------:R-:W-:Y:S01]  /*45c0*/  FMUL R63, R59, 1.4426950216293334961 ;  /* 0x3fb8aa3b3b3f7820 */ /* 0x000fe20000400000 */
[--C-:B------:R-:W-:Y:S01]  /*45d0*/  FADD R59, R212, -R93.reuse ;  /* 0x8000005dd43b7221 */ /* 0x100fe20000000000 */
[----:B------:R1:W-:Y:S01]  /*45e0*/  MUFU.EX2 R9, R61 ;  /* 0x0000003d00097308 */ /* 0x0003e20000000800 */
[----:B------:R-:W-:Y:S01]  /*45f0*/  PRMT R52, RZ, 0x7610, R52 ;  /* 0x00007610ff347816 */ /* 0x000fe20000000034 */
[----:B------:R2:W5:Y:S01]  /*4600*/  @P0 LDG.E.U16 R64, desc[UR30][R120.64] ;  /* 0x0000001e78400981 */ /* 0x000562000c1e1500 */
[----:B------:R-:W-:Y:S01]  /*4610*/  FMUL R65, R59, 1.4426950216293334961 ;  /* 0x3fb8aa3b3b417820 */ /* 0x000fe20000400000 */
[--C-:B------:R-:W-:Y:S01]  /*4620*/  FADD R59, R10, -R93.reuse ;  /* 0x8000005d0a3b7221 */ /* 0x100fe20000000000 */
[----:B------:R-:W-:Y:S01]  /*4630*/  PRMT R50, RZ, 0x7610, R50 ;  /* 0x00007610ff327816 */ /* 0x000fe20000000032 */
[----:B------:R2:W5:Y:S01]  /*4640*/  @P0 LDG.E.U16 R62, desc[UR30][R112.64] ;  /* 0x0000001e703e0981 */ /* 0x000562000c1e1500 */
[----:B------:R-:W-:Y:S01]  /*4650*/  PRMT R48, RZ, 0x7610, R48 ;  /* 0x00007610ff307816 */ /* 0x000fe20000000030 */
[----:B------:R3:W-:Y:S01]  /*4660*/  MUFU.EX2 R6, R42 ;  /* 0x0000002a00067308 */ /* 0x0007e20000000800 */
[----:B-1----:R-:W-:Y:S01]  /*4670*/  FMUL R61, R57, 1.4426950216293334961 ;  /* 0x3fb8aa3b393d7820 */ /* 0x002fe20000400000 */
[--C-:B------:R-:W-:Y:S01]  /*4680*/  FADD R57, R11, -R93.reuse ;  /* 0x8000005d0b397221 */ /* 0x100fe20000000000 */
[----:B------:R-:W-:Y:S01]  /*4690*/  PRMT R46, RZ, 0x7610, R46 ;  /* 0x00007610ff2e7816 */ /* 0x000fe2000000002e */
[----:B------:R-:W-:Y:S01]  /*46a0*/  FMUL R59, R59, 1.4426950216293334961 ;  /* 0x3fb8aa3b3b3b7820 */ /* 0x000fe20000400000 */
[----:B------:R-:W-:Y:S01]  /*46b0*/  PRMT R44, RZ, 0x7610, R44 ;  /* 0x00007610ff2c7816 */ /* 0x000fe2000000002c */
[----:B------:R-:W-:Y:S01]  /*46c0*/  FMUL R69, R57, 1.4426950216293334961 ;  /* 0x3fb8aa3b39457820 */ /* 0x000fe20000400000 */
[----:B------:R-:W-:Y:S01]  /*46d0*/  FADD R57, R210, -R93 ;  /* 0x8000005dd2397221 */ /* 0x000fe20000000000 */
[----:B------:R1:W-:Y:S01]  /*46e0*/  MUFU.EX2 R224, R39 ;  /* 0x0000002700e07308 */ /* 0x0003e20000000800 */
[----:B---3--:R-:W-:Y:S01]  /*46f0*/  PRMT R42, RZ, 0x7610, R42 ;  /* 0x00007610ff2a7816 */ /* 0x008fe2000000002a */
[----:B------:R2:W5:Y:S01]  /*4700*/  @P0 LDG.E.U16 R60, desc[UR30][R104.64] ;  /* 0x0000001e683c0981 */ /* 0x000562000c1e1500 */
[----:B------:R-:W-:-:S02]  /*4710*/  PRMT R40, RZ, 0x7610, R40 ;  /* 0x00007610ff287816 */ /* 0x000fc40000000028 */
[----:B------:R-:W-:Y:S01]  /*4720*/  PRMT R51, RZ, 0x7610, R51 ;  /* 0x00007610ff337816 */ /* 0x000fe20000000033 */
[----:B------:R2:W5:Y:S01]  /*4730*/  @P0 LDG.E.U16 R58, desc[UR30][R96.64] ;  /* 0x0000001e603a0981 */ /* 0x000562000c1e1500 */
[----:B------:R-:W-:Y:S01]  /*4740*/  PRMT R49, RZ, 0x7610, R49 ;  /* 0x00007610ff317816 */ /* 0x000fe20000000031 */
[----:B------:R3:W-:Y:S01]  /*4750*/  MUFU.EX2 R7, R41 ;  /* 0x0000002900077308 */ /* 0x0007e20000000800 */
[----:B------:R-:W-:Y:S01]  /*4760*/  PRMT R47, RZ, 0x7610, R47 ;  /* 0x00007610ff2f7816 */ /* 0x000fe2000000002f */
[----:B------:R2:W5:Y:S01]  /*4770*/  @P0 LDG.E.U16 R56, desc[UR30][R84.64] ;  /* 0x0000001e54380981 */ /* 0x000562000c1e1500 */
[----:B------:R-:W-:Y:S01]  /*4780*/  PRMT R45, RZ, 0x7610, R45 ;  /* 0x00007610ff2d7816 */ /* 0x000fe2000000002d */
[----:B------:R-:W-:Y:S01]  /*4790*/  FADD R33, R33, -R93 ;  /* 0x8000005d21217221 */ /* 0x000fe20000000000 */
[----:B------:R-:W-:Y:S01]  /*47a0*/  PRMT R43, RZ, 0x7610, R43 ;  /* 0x00007610ff2b7816 */ /* 0x000fe2000000002b */
[----:B------:R2:W5:Y:S01]  /*47b0*/  @P0 LDG.E.U16 R54, desc[UR30][R76.64] ;  /* 0x0000001e4c360981 */ /* 0x000562000c1e1500 */
[----:B-1----:R-:W-:Y:S01]  /*47c0*/  PRMT R39, RZ, 0x7610, R39 ;  /* 0x00007610ff277816 */ /* 0x002fe20000000027 */
[----:B------:R1:W-:Y:S01]  /*47d0*/  MUFU.EX2 R212, R63 ;  /* 0x0000003f00d47308 */ /* 0x0003e20000000800 */
[----:B---3--:R-:W-:Y:S01]  /*47e0*/  PRMT R41, RZ, 0x7610, R41 ;  /* 0x00007610ff297816 */ /* 0x008fe20000000029 */
[----:B------:R2:W5:Y:S01]  /*47f0*/  @P0 LDG.E.U16 R53, desc[UR30][R134.64] ;  /* 0x0000001e86350981 */ /* 0x000562000c1e1500 */
[----:B------:R-:W-:Y:S01]  /*4800*/  PRMT R37, RZ, 0x7610, R37 ;  /* 0x00007610ff257816 */ /* 0x000fe20000000025 */
[--C-:B------:R-:W-:Y:S01]  /*4810*/  FADD R4, R4, -R93.reuse ;  /* 0x8000005d04047221 */ /* 0x100fe20000000000 */
[----:B------:R-:W-:Y:S01]  /*4820*/  PRMT R38, RZ, 0x7610, R38 ;  /* 0x00007610ff267816 */ /* 0x000fe20000000026 */
[----:B------:R2:W5:Y:S01]  /*4830*/  @P0 LDG.E.U16 R52, desc[UR30][R126.64] ;  /* 0x0000001e7e340981 */ /* 0x000562000c1e1500 */
[----:B------:R-:W-:Y:S01]  /*4840*/  PRMT R36, RZ, 0x7610, R36 ;  /* 0x00007610ff247816 */ /* 0x000fe20000000024 */
[----:B------:R3:W-:Y:S01]  /*4850*/  MUFU.EX2 R151, R59 ;  /* 0x0000003b00977308 */ /* 0x0007e20000000800 */
[----:B-1----:R-:W-:Y:S01]  /*4860*/  FMUL R63, R57, 1.4426950216293334961 ;  /* 0x3fb8aa3b393f7820 */ /* 0x002fe20000400000 */
[----:B------:R-:W-:Y:S01]  /*4870*/  FADD R57, R12, -R93 ;  /* 0x8000005d0c397221 */ /* 0x000fe20000000000 */
[----:B------:R2:W5:Y:S01]  /*4880*/  @P0 LDG.E.U16 R50, desc[UR30][R118.64] ;  /* 0x0000001e76320981 */ /* 0x000562000c1e1500 */
[----:B------:R-:W-:-:S02]  /*4890*/  FMUL R4, R4, 1.4426950216293334961 ;  /* 0x3fb8aa3b04047820 */ /* 0x000fc40000400000 */
[----:B------:R-:W-:Y:S01]  /*48a0*/  FMUL R57, R57, 1.4426950216293334961 ;  /* 0x3fb8aa3b39397820 */ /* 0x000fe20000400000 */
[----:B------:R2:W5:Y:S01]  /*48b0*/  @P0 LDG.E.U16 R48, desc[UR30][R110.64] ;  /* 0x0000001e6e300981 */ /* 0x000562000c1e1500 */
[----:B------:R-:W-:Y:S01]  /*48c0*/  MUFU.EX2 R210, R69 ;  /* 0x0000004500d27308 */ /* 0x000fe20000000800 */
[----:B---3--:R-:W-:Y:S01]  /*48d0*/  FMUL R59, R35, 1.4426950216293334961 ;  /* 0x3fb8aa3b233b7820 */ /* 0x008fe20000400000 */
[--C-:B------:R-:W-:Y:S01]  /*48e0*/  FADD R35, R13, -R93.reuse ;  /* 0x8000005d0d237221 */ /* 0x100fe20000000000 */
[----:B------:R2:W5:Y:S04]  /*48f0*/  @P0 LDG.E.U16 R46, desc[UR30][R102.64] ;  /* 0x0000001e662e0981 */ /* 0x000568000c1e1500 */
[----:B------:R2:W5:Y:S01]  /*4900*/  @P0 LDG.E.U16 R44, desc[UR30][R94.64] ;  /* 0x0000001e5e2c0981 */ /* 0x000562000c1e1500 */
[----:B------:R1:W-:Y:S03]  /*4910*/  MUFU.EX2 R149, R57 ;  /* 0x0000003900957308 */ /* 0x0003e60000000800 */
[----:B------:R2:W5:Y:S04]  /*4920*/  @P0 LDG.E.U16 R42, desc[UR30][R82.64] ;  /* 0x0000001e522a0981 */ /* 0x000568000c1e1500 */
[----:B------:R2:W5:Y:S01]  /*4930*/  @P0 LDG.E.U16 R40, desc[UR30][R74.64] ;  /* 0x0000001e4a280981 */ /* 0x000562000c1e1500 */
[----:B------:R-:W-:Y:S03]  /*4940*/  MUFU.EX2 R10, R65 ;  /* 0x00000041000a7308 */ /* 0x000fe60000000800 */
[----:B------:R2:W5:Y:S04]  /*4950*/  @P0 LDG.E.U16 R51, desc[UR30][R132.64] ;  /* 0x0000001e84330981 */ /* 0x000568000c1e1500 */
[----:B------:R2:W5:Y:S01]  /*4960*/  @P0 LDG.E.U16 R49, desc[UR30][R124.64] ;  /* 0x0000001e7c310981 */ /* 0x000562000c1e1500 */
[----:B------:R-:W-:Y:S03]  /*4970*/  MUFU.EX2 R155, R155 ;  /* 0x0000009b009b7308 */ /* 0x000fe60000000800 */
[----:B------:R2:W5:Y:S04]  /*4980*/  @P0 LDG.E.U16 R47, desc[UR30][R116.64] ;  /* 0x0000001e742f0981 */ /* 0x000568000c1e1500 */
[----:B------:R2:W5:Y:S01]  /*4990*/  @P0 LDG.E.U16 R45, desc[UR30][R108.64] ;  /* 0x0000001e6c2d0981 */ /* 0x000562000c1e1500 */
[--C-:B------:R-:W-:Y:S01]  /*49a0*/  FADD R238, R238, -R93.reuse ;  /* 0x8000005deeee7221 */ /* 0x100fe20000000000 */
[--C-:B------:R-:W-:Y:S01]  /*49b0*/  FADD R236, R236, -R93.reuse ;  /* 0x8000005decec7221 */ /* 0x100fe20000000000 */
[----:B------:R-:W-:Y:S01]  /*49c0*/  MUFU.EX2 R11, R61 ;  /* 0x0000003d000b7308 */ /* 0x000fe20000000800 */
[----:B------:R2:W5:Y:S04]  /*49d0*/  @P0 LDG.E.U16 R43, desc[UR30][R100.64] ;  /* 0x0000001e642b0981 */ /* 0x000568000c1e1500 */
[----:B------:R2:W5:Y:S03]  /*49e0*/  @P0 LDG.E.U16 R41, desc[UR30][R88.64] ;  /* 0x0000001e58290981 */ /* 0x000566000c1e1500 */
[----:B------:R-:W-:Y:S01]  /*49f0*/  MUFU.EX2 R222, R222 ;  /* 0x000000de00de7308 */ /* 0x000fe20000000800 */
[----:B------:R2:W5:Y:S04]  /*4a00*/  @P0 LDG.E.U16 R39, desc[UR30][R80.64] ;  /* 0x0000001e50270981 */ /* 0x000568000c1e1500 */
[----:B------:R2:W5:Y:S03]  /*4a10*/  @P0 LDG.E.U16 R37, desc[UR30][R72.64] ;  /* 0x0000001e48250981 */ /* 0x000566000c1e1500 */
[----:B------:R-:W-:Y:S01]  /*4a20*/  MUFU.EX2 R153, R153 ;  /* 0x0000009900997308 */ /* 0x000fe20000000800 */
[----:B------:R2:W5:Y:S04]  /*4a30*/  @P0 LDG.E.U16 R38, desc[UR30][R130.64] ;  /* 0x0000001e82260981 */ /* 0x000568000c1e1500 */
[----:B------:R2:W5:Y:S04]  /*4a40*/  @P0 LDG.E.U16 R36, desc[UR30][R122.64] ;  /* 0x0000001e7a240981 */ /* 0x000568000c1e1500 */
[----:B------:R2:W5:Y:S04]  /*4a50*/  @P0 LDG.E.U16 R188, desc[UR30][R114.64] ;  /* 0x0000001e72bc0981 */ /* 0x000568000c1e1500 */
[----:B------:R2:W5:Y:S04]  /*4a60*/  @P0 LDG.E.U16 R186, desc[UR30][R106.64] ;  /* 0x0000001e6aba0981 */ /* 0x000568000c1e1500 */
[----:B------:R2:W5:Y:S04]  /*4a70*/  @P0 LDG.E.U16 R184, desc[UR30][R98.64] ;  /* 0x0000001e62b80981 */ /* 0x000568000c1e1500 */
[----:B------:R2:W5:Y:S04]  /*4a80*/  @P0 LDG.E.U16 R182, desc[UR30][R86.64] ;  /* 0x0000001e56b60981 */ /* 0x000568000c1e1500 */
[----:B------:R2:W5:Y:S04]  /*4a90*/  @P0 LDG.E.U16 R154, desc[UR30][R78.64] ;  /* 0x0000001e4e9a0981 */ /* 0x000568000c1e1500 */
[----:B------:R2:W5:Y:S01]  /*4aa0*/  @P0 LDG.E.U16 R152, desc[UR30][R70.64] ;  /* 0x0000001e46980981 */ /* 0x000562000c1e1500 */
[----:B-1----:R-:W-:Y:S01]  /*4ab0*/  FMUL R57, R35, 1.4426950216293334961 ;  /* 0x3fb8aa3b23397820 */ /* 0x002fe20000400000 */
[--C-:B------:R-:W-:Y:S01]  /*4ac0*/  FADD R35, R206, -R93.reuse ;  /* 0x8000005dce237221 */ /* 0x100fe20000000000 */
[----:B------:R1:W-:Y:S08]  /*4ad0*/  MUFU.EX2 R13, R59 ;  /* 0x0000003b000d7308 */ /* 0x0003f00000000800 */
[----:B------:R-:W3:Y:S01]  /*4ae0*/  MUFU.EX2 R4, R4 ;  /* 0x0000000400047308 */ /* 0x000ee20000000800 */
[----:B-1----:R-:W-:Y:S01]  /*4af0*/  FMUL R59, R35, 1.4426950216293334961 ;  /* 0x3fb8aa3b233b7820 */ /* 0x002fe20000400000 */
[----:B------:R-:W-:-:S04]  /*4b00*/  FADD R35, R14, -R93 ;  /* 0x8000005d0e237221 */ /* 0x000fc80000000000 */
[----:B------:R-:W-:Y:S02]  /*4b10*/  FMUL R35, R35, 1.4426950216293334961 ;  /* 0x3fb8aa3b23237820 */ /* 0x000fe40000400000 */
[----:B------:R1:W-:Y:S08]  /*4b20*/  MUFU.EX2 R206, R57 ;  /* 0x0000003900ce7308 */ /* 0x0003f00000000800 */
[----:B------:R-:W4:Y:S01]  /*4b30*/  MUFU.EX2 R12, R63 ;  /* 0x0000003f000c7308 */ /* 0x000f220000000800 */
[----:B-1----:R-:W-:Y:S01]  /*4b40*/  FMUL R57, R33, 1.4426950216293334961 ;  /* 0x3fb8aa3b21397820 */ /* 0x002fe20000400000 */
[----:B------:R-:W-:-:S06]  /*4b50*/  FADD R33, R15, -R93 ;  /* 0x8000005d0f217221 */ /* 0x000fcc0000000000 */
[----:B------:R1:W-:Y:S02]  /*4b60*/  MUFU.EX2 R91, R35 ;  /* 0x00000023005b7308 */ /* 0x0003e40000000800 */
[----:B-1----:R-:W-:Y:S01]  /*4b70*/  FMUL R35, R33, 1.4426950216293334961 ;  /* 0x3fb8aa3b21237820 */ /* 0x002fe20000400000 */
[----:B------:R-:W-:-:S05]  /*4b80*/  FADD R33, R202, -R93 ;  /* 0x8000005dca217221 */ /* 0x000fca0000000000 */
[----:B------:R1:W-:Y:S02]  /*4b90*/  MUFU.EX2 R15, R57 ;  /* 0x00000039000f7308 */ /* 0x0003e40000000800 */
[----:B-1----:R-:W-:Y:S01]  /*4ba0*/  FMUL R57, R33, 1.4426950216293334961 ;  /* 0x3fb8aa3b21397820 */ /* 0x002fe20000400000 */
[----:B------:R-:W-:-:S04]  /*4bb0*/  FADD R33, R16, -R93 ;  /* 0x8000005d10217221 */ /* 0x000fc80000000000 */
[----:B------:R-:W-:Y:S01]  /*4bc0*/  FMUL R69, R33, 1.4426950216293334961 ;  /* 0x3fb8aa3b21457820 */ /* 0x000fe20000400000 */
[--C-:B------:R-:W-:Y:S01]  /*4bd0*/  FADD R33, R17, -R93.reuse ;  /* 0x8000005d11217221 */ /* 0x100fe20000000000 */
[----:B------:R1:W-:Y:S03]  /*4be0*/  MUFU.EX2 R202, R35 ;  /* 0x0000002300ca7308 */ /* 0x0003e60000000800 */
[----:B-1----:R-:W-:Y:S01]  /*4bf0*/  FMUL R35, R33, 1.4426950216293334961 ;  /* 0x3fb8aa3b21237820 */ /* 0x002fe20000400000 */
[----:B------:R-:W-:-:S04]  /*4c00*/  FADD R33, R200, -R93 ;  /* 0x8000005dc8217221 */ /* 0x000fc80000000000 */
[----:B------:R1:W0:Y:S02]  /*4c10*/  MUFU.EX2 R14, R59 ;  /* 0x0000003b000e7308 */ /* 0x0002240000000800 */
[----:B-1----:R-:W-:Y:S01]  /*4c20*/  FMUL R59, R33, 1.4426950216293334961 ;  /* 0x3fb8aa3b213b7820 */ /* 0x002fe20000400000 */
[----:B------:R-:W-:-:S04]  /*4c30*/  FADD R33, R18, -R93 ;  /* 0x8000005d12217221 */ /* 0x000fc80000000000 */
[----:B------:R-:W-:Y:S01]  /*4c40*/  FMUL R65, R33, 1.4426950216293334961 ;  /* 0x3fb8aa3b21417820 */ /* 0x000fe20000400000 */
[--C-:B------:R-:W-:Y:S01]  /*4c50*/  FADD R33, R19, -R93.reuse ;  /* 0x8000005d13217221 */ /* 0x100fe20000000000 */
[----:B------:R1:W0:Y:S03]  /*4c60*/  MUFU.EX2 R16, R57 ;  /* 0x0000003900107308 */ /* 0x0002260000000800 */
[----:B-1----:R-:W-:Y:S01]  /*4c70*/  FMUL R57, R33, 1.4426950216293334961 ;  /* 0x3fb8aa3b21397820 */ /* 0x002fe20000400000 */
[----:B------:R-:W-:-:S04]  /*4c80*/  FADD R33, R198, -R93 ;  /* 0x8000005dc6217221 */ /* 0x000fc80000000000 */
[----:B------:R1:W-:Y:S02]  /*4c90*/  MUFU.EX2 R200, R35 ;  /* 0x0000002300c87308 */ /* 0x0003e40000000800 */
[----:B-1----:R-:W-:Y:S01]  /*4ca0*/  FMUL R35, R33, 1.4426950216293334961 ;  /* 0x3fb8aa3b21237820 */ /* 0x002fe20000400000 */
[----:B------:R-:W-:-:S04]  /*4cb0*/  FADD R33, R20, -R93 ;  /* 0x8000005d14217221 */ /* 0x000fc80000000000 */
[----:B------:R-:W-:Y:S01]  /*4cc0*/  FMUL R63, R33, 1.4426950216293334961 ;  /* 0x3fb8aa3b213f7820 */ /* 0x000fe20000400000 */
[--C-:B------:R-:W-:Y:S01]  /*4cd0*/  FADD R33, R21, -R93.reuse ;  /* 0x8000005d15217221 */ /* 0x100fe20000000000 */
[----:B------:R1:W-:Y:S01]  /*4ce0*/  MUFU.EX2 R18, R59 ;  /* 0x0000003b00127308 */ /* 0x0003e20000000800 */
[----:B------:R-:W-:Y:S02]  /*4cf0*/  FMUL R238, R238, 1.4426950216293334961 ;  /* 0x3fb8aa3beeee7820 */ /* 0x000fe40000400000 */
[----:B-1----:R-:W-:Y:S01]  /*4d00*/  FMUL R59, R33, 1.4426950216293334961 ;  /* 0x3fb8aa3b213b7820 */ /* 0x002fe20000400000 */
[----:B------:R-:W-:-:S04]  /*4d10*/  FADD R33, R196, -R93 ;  /* 0x8000005dc4217221 */ /* 0x000fc80000000000 */
[----:B------:R1:W-:Y:S01]  /*4d20*/  MUFU.EX2 R198, R57 ;  /* 0x0000003900c67308 */ /* 0x0003e20000000800 */
[----:B------:R-:W-:-:S07]  /*4d30*/  FMUL R236, R236, 1.4426950216293334961 ;  /* 0x3fb8aa3becec7820 */ /* 0x000fce0000400000 */
[----:B------:R3:W-:Y:S01]  /*4d40*/  MUFU.EX2 R19, R238 ;  /* 0x000000ee00137308 */ /* 0x0007e20000000800 */
[----:B-1----:R-:W-:Y:S01]  /*4d50*/  FMUL R57, R33, 1.4426950216293334961 ;  /* 0x3fb8aa3b21397820 */ /* 0x002fe20000400000 */
[----:B------:R-:W-:-:S04]  /*4d60*/  FADD R33, R22, -R93 ;  /* 0x8000005d16217221 */ /* 0x000fc80000000000 */
[----:B------:R-:W-:Y:S01]  /*4d70*/  FMUL R61, R33, 1.4426950216293334961 ;  /* 0x3fb8aa3b213d7820 */ /* 0x000fe20000400000 */
[----:B---3--:R-:W-:Y:S01]  /*4d80*/  FADD R238, R4, R155 ;  /* 0x0000009b04ee7221 */ /* 0x008fe20000000000 */
[----:B------:R1:W-:Y:S03]  /*4d90*/  MUFU.EX2 R21, R236 ;  /* 0x000000ec00157308 */ /* 0x0003e60000000800 */
[----:B------:R-:W-:-:S04]  /*4da0*/  FADD R33, R5, R238 ;  /* 0x000000ee05217221 */ /* 0x000fc80000000000 */
[----:B-1----:R-:W-:Y:S01]  /*4db0*/  FADD R236, R6, R33 ;  /* 0x0000002106ec7221 */ /* 0x002fe20000000000 */
[----:B------:R1:W-:Y:S01]  /*4dc0*/  MUFU.EX2 R196, R59 ;  /* 0x0000003b00c47308 */ /* 0x0003e20000000800 */
[----:B------:R-:W-:Y:S02]  /*4dd0*/  FADD R234, R234, -R93 ;  /* 0x8000005deaea7221 */ /* 0x000fe40000000000 */
[----:B-1----:R-:W-:-:S04]  /*4de0*/  FADD R59, R3, R236 ;  /* 0x000000ec033b7221 */ /* 0x002fc80000000000 */
[----:B------:R-:W-:Y:S01]  /*4df0*/  FADD R236, R224, R59 ;  /* 0x0000003be0ec7221 */ /* 0x000fe20000000000 */
[----:B------:R-:W-:-:S03]  /*4e00*/  FADD R33, R23, -R93 ;  /* 0x8000005d17217221 */ /* 0x000fc60000000000 */
[----:B------:R-:W-:Y:S01]  /*4e10*/  FADD R59, R7, R236 ;  /* 0x000000ec073b7221 */ /* 0x000fe20000000000 */
[----:B------:R-:W-:Y:S01]  /*4e20*/  FMUL R234, R234, 1.4426950216293334961 ;  /* 0x3fb8aa3beaea7820 */ /* 0x000fe20000400000 */
[----:B------:R1:W-:Y:S02]  /*4e30*/  MUFU.EX2 R20, R35 ;  /* 0x0000002300147308 */ /* 0x0003e40000000800 */
[----:B------:R-:W-:Y:S01]  /*4e40*/  FADD R59, R222, R59 ;  /* 0x0000003bde3b7221 */ /* 0x000fe20000000000 */
[----:B-1----:R-:W-:Y:S01]  /*4e50*/  FMUL R35, R33, 1.4426950216293334961 ;  /* 0x3fb8aa3b21237820 */ /* 0x002fe20000400000 */
[----:B------:R-:W-:-:S04]  /*4e60*/  FADD R33, R194, -R93 ;  /* 0x8000005dc2217221 */ /* 0x000fc80000000000 */
[----:B------:R1:W-:Y:S08]  /*4e70*/  MUFU.EX2 R23, R234 ;  /* 0x000000ea00177308 */ /* 0x0003f00000000800 */
[----:B------:R3:W-:Y:S01]  /*4e80*/  MUFU.EX2 R22, R57 ;  /* 0x0000003900167308 */ /* 0x0007e20000000800 */
[----:B-1----:R-:W-:-:S04]  /*4e90*/  FADD R234, R8, R59 ;  /* 0x0000003b08ea7221 */ /* 0x002fc80000000000 */
[----:B------:R-:W-:Y:S01]  /*4ea0*/  FADD R234, R153, R234 ;  /* 0x000000ea99ea7221 */ /* 0x000fe20000000000 */
[----:B---3--:R-:W-:Y:S01]  /*4eb0*/  FMUL R57, R33, 1.4426950216293334961 ;  /* 0x3fb8aa3b21397820 */ /* 0x008fe20000400000 */
[----:B------:R-:W-:-:S04]  /*4ec0*/  FADD R33, R24, -R93 ;  /* 0x8000005d18217221 */ /* 0x000fc80000000000 */
[----:B------:R-:W-:Y:S01]  /*4ed0*/  FMUL R59, R33, 1.4426950216293334961 ;  /* 0x3fb8aa3b213b7820 */ /* 0x000fe20000400000 */
[----:B------:R-:W-:Y:S01]  /*4ee0*/  FADD R33, R9, R234 ;  /* 0x000000ea09217221 */ /* 0x000fe20000000000 */
[----:B------:R1:W-:Y:S03]  /*4ef0*/  MUFU.EX2 R194, R35 ;  /* 0x0000002300c27308 */ /* 0x0003e60000000800 */
[----:B-1----:R-:W-:-:S04]  /*4f00*/  FADD R35, R212, R33 ;  /* 0x00000021d4237221 */ /* 0x002fc80000000000 */
[----:B------:R-:W-:Y:S01]  /*4f10*/  FADD R234, R10, R35 ;  /* 0x000000230aea7221 */ /* 0x000fe20000000000 */
[----:B------:R1:W-:Y:S03]  /*4f20*/  MUFU.EX2 R24, R57 ;  /* 0x0000003900187308 */ /* 0x0003e60000000800 */
[----:B------:R-:W-:Y:S01]  /*4f30*/  FADD R234, R151, R234 ;  /* 0x000000ea97ea7221 */ /* 0x000fe20000000000 */
[--C-:B------:R-:W-:Y:S01]  /*4f40*/  FADD R232, R232, -R93.reuse ;  /* 0x8000005de8e87221 */ /* 0x100fe20000000000 */
[----:B------:R-:W-:Y:S02]  /*4f50*/  FADD R33, R25, -R93 ;  /* 0x8000005d19217221 */ /* 0x000fe40000000000 */
[----:B-1----:R-:W-:Y:S01]  /*4f60*/  FADD R57, R11, R234 ;  /* 0x000000ea0b397221 */ /* 0x002fe20000000000 */
[----:B------:R-:W-:Y:S01]  /*4f70*/  FMUL R232, R232, 1.4426950216293334961 ;  /* 0x3fb8aa3be8e87820 */ /* 0x000fe20000400000 */
[----:B------:R-:W-:-:S02]  /*4f80*/  FMUL R35, R33, 1.4426950216293334961 ;  /* 0x3fb8aa3b21237820 */ /* 0x000fc40000400000 */
[----:B------:R-:W-:Y:S01]  /*4f90*/  FADD R57, R210, R57 ;  /* 0x00000039d2397221 */ /* 0x000fe20000000000 */
[--C-:B------:R-:W-:Y:S01]  /*4fa0*/  FADD R33, R192, -R93.reuse ;  /* 0x8000005dc0217221 */ /* 0x100fe20000000000 */
[----:B------:R4:W-:Y:S03]  /*4fb0*/  MUFU.EX2 R25, R232 ;  /* 0x000000e800197308 */ /* 0x0009e60000000800 */
[----:B------:R-:W-:Y:S01]  /*4fc0*/  FMUL R183, R33, 1.4426950216293334961 ;  /* 0x3fb8aa3b21b77820 */ /* 0x000fe20000400000 */
[----:B------:R-:W-:Y:S01]  /*4fd0*/  FADD R33, R26, -R93 ;  /* 0x8000005d1a217221 */ /* 0x000fe20000000000 */
[----:B----4-:R-:W-:-:S03]  /*4fe0*/  FADD R232, R12, R57 ;  /* 0x000000390ce87221 */ /* 0x010fc60000000000 */
[----:B------:R-:W-:Y:S01]  /*4ff0*/  FMUL R57, R33, 1.4426950216293334961 ;  /* 0x3fb8aa3b21397820 */ /* 0x000fe20000400000 */
[----:B------:R-:W-:Y:S01]  /*5000*/  FADD R232, R149, R232 ;  /* 0x000000e895e87221 */ /* 0x000fe20000000000 */
[----:B------:R1:W-:Y:S03]  /*5010*/  MUFU.EX2 R192, R35 ;  /* 0x0000002300c07308 */ /* 0x0003e60000000800 */
[----:B------:R-:W-:Y:S01]  /*5020*/  FADD R33, R13, R232 ;  /* 0x000000e80d217221 */ /* 0x000fe20000000000 */
[----:B------:R-:W-:-:S03]  /*5030*/  FADD R252, R252, -R93 ;  /* 0x8000005dfcfc7221 */ /* 0x000fc60000000000 */
[----:B-1----:R-:W-:Y:S01]  /*5040*/  FADD R35, R206, R33 ;  /* 0x00000021ce237221 */ /* 0x002fe20000000000 */
[----:B------:R-:W1:Y:S03]  /*5050*/  MUFU.EX2 R69, R69 ;  /* 0x0000004500457308 */ /* 0x000e660000000800 */
[----:B0-----:R-:W-:Y:S01]  /*5060*/  FADD R232, R14, R35 ;  /* 0x000000230ee87221 */ /* 0x001fe20000000000 */
[----:B------:R-:W-:-:S03]  /*5070*/  FMUL R252, R252, 1.4426950216293334961 ;  /* 0x3fb8aa3bfcfc7820 */ /* 0x000fc60000400000 */
[----:B------:R-:W-:Y:S01]  /*5080*/  FADD R232, R91, R232 ;  /* 0x000000e85be87221 */ /* 0x000fe20000000000 */
[----:B------:R-:W0:Y:S01]  /*5090*/  MUFU.EX2 R17, R252 ;  /* 0x000000fc00117308 */ /* 0x000e220000000800 */
[--C-:B------:R-:W-:Y:S01]  /*50a0*/  FADD R230, R230, -R93.reuse ;  /* 0x8000005de6e67221 */ /* 0x100fe20000000000 */
[----:B------:R-:W-:Y:S01]  /*50b0*/  FADD R33, R27, -R93 ;  /* 0x8000005d1b217221 */ /* 0x000fe20000000000 */
[----:B------:R-:W-:Y:S02]  /*50c0*/  FADD R35, R15, R232 ;  /* 0x000000e80f237221 */ /* 0x000fe40000000000 */
[----:B------:R-:W-:Y:S02]  /*50d0*/  FMUL R230, R230, 1.4426950216293334961 ;  /* 0x3fb8aa3be6e67820 */ /* 0x000fe40000400000 */
[----:B------:R-:W-:Y:S01]  /*50e0*/  FADD R35, R202, R35 ;  /* 0x00000023ca237221 */ /* 0x000fe20000000000 */
[----:B------:R3:W-:Y:S02]  /*50f0*/  MUFU.EX2 R26, R183 ;  /* 0x000000b7001a7308 */ /* 0x0007e40000000800 */
[----:B---3--:R-:W-:Y:S01]  /*5100*/  FMUL R183, R33, 1.4426950216293334961 ;  /* 0x3fb8aa3b21b77820 */ /* 0x008fe20000400000 */
[----:B------:R-:W-:-:S05]  /*5110*/  FADD R33, R190, -R93 ;  /* 0x8000005dbe217221 */ /* 0x000fca0000000000 */
[----:B------:R3:W-:Y:S01]  /*5120*/  MUFU.EX2 R27, R230 ;  /* 0x000000e6001b7308 */ /* 0x0007e20000000800 */
[----:B------:R-:W-:Y:S01]  /*5130*/  FMUL R185, R33, 1.4426950216293334961 ;  /* 0x3fb8aa3b21b97820 */ /* 0x000fe20000400000 */
[----:B------:R-:W-:Y:S01]  /*5140*/  FADD R33, R28, -R93 ;  /* 0x8000005d1c217221 */ /* 0x000fe20000000000 */
[----:B---3--:R-:W-:-:S05]  /*5150*/  FADD R230, R16, R35 ;  /* 0x0000002310e67221 */ /* 0x008fca0000000000 */
[----:B------:R-:W3:Y:S01]  /*5160*/  MUFU.EX2 R65, R65 ;  /* 0x0000004100417308 */ /* 0x000ee20000000800 */
[----:B-1----:R-:W-:Y:S01]  /*5170*/  FADD R230, R69, R230 ;  /* 0x000000e645e67221 */ /* 0x002fe20000000000 */
[----:B------:R-:W-:-:S03]  /*5180*/  FMUL R35, R33, 1.4426950216293334961 ;  /* 0x3fb8aa3b21237820 */ /* 0x000fc60000400000 */
[----:B0-----:R-:W-:-:S03]  /*5190*/  FADD R33, R17, R230 ;  /* 0x000000e611217221 */ /* 0x001fc60000000000 */
[----:B------:R0:W-:Y:S02]  /*51a0*/  MUFU.EX2 R190, R183 ;  /* 0x000000b700be7308 */ /* 0x0001e40000000800 */
[----:B0-----:R-:W-:-:S06]  /*51b0*/  FADD R183, R200, R33 ;  /* 0x00000021c8b77221 */ /* 0x001fcc0000000000 */
[----:B------:R-:W0:Y:S01]  /*51c0*/  MUFU.EX2 R63, R63 ;  /* 0x0000003f003f7308 */ /* 0x000e220000000800 */
[----:B------:R-:W-:Y:S01]  /*51d0*/  FADD R230, R18, R183 ;  /* 0x000000b712e67221 */ /* 0x000fe20000000000 */
[----:B------:R-:W-:-:S03]  /*51e0*/  FADD R228, R228, -R93 ;  /* 0x8000005de4e47221 */ /* 0x000fc60000000000 */
[----:B---3--:R-:W-:Y:S01]  /*51f0*/  FADD R230, R65, R230 ;  /* 0x000000e641e67221 */ /* 0x008fe20000000000 */
[----:B------:R-:W-:-:S03]  /*5200*/  FMUL R228, R228, 1.4426950216293334961 ;  /* 0x3fb8aa3be4e47820 */ /* 0x000fc60000400000 */
[----:B------:R-:W-:Y:S01]  /*5210*/  FADD R187, R19, R230 ;  /* 0x000000e613bb7221 */ /* 0x000fe20000000000 */
[----:B------:R-:W-:-:S03]  /*5220*/  FADD R33, R29, -R93 ;  /* 0x8000005d1d217221 */ /* 0x000fc60000000000 */
[----:B------:R-:W-:Y:S01]  /*5230*/  FADD R187, R198, R187 ;  /* 0x000000bbc6bb7221 */ /* 0x000fe20000000000 */
[----:B------:R1:W-:Y:S01]  /*5240*/  MUFU.EX2 R29, R228 ;  /* 0x000000e4001d7308 */ /* 0x0003e20000000800 */
[----:B------:R-:W-:Y:S01]  /*5250*/  FMUL R183, R33, 1.4426950216293334961 ;  /* 0x3fb8aa3b21b77820 */ /* 0x000fe20000400000 */
[----:B------:R-:W-:Y:S01]  /*5260*/  FADD R33, R68, -R93 ;  /* 0x8000005d44217221 */ /* 0x000fe20000000000 */
[----:B-1----:R-:W-:-:S05]  /*5270*/  FADD R228, R20, R187 ;  /* 0x000000bb14e47221 */ /* 0x002fca0000000000 */
[----:B------:R-:W1:Y:S01]  /*5280*/  MUFU.EX2 R61, R61 ;  /* 0x0000003d003d7308 */ /* 0x000e620000000800 */
[----:B0-----:R-:W-:-:S07]  /*5290*/  FADD R228, R63, R228 ;  /* 0x000000e43fe47221 */ /* 0x001fce0000000000 */
[----:B------:R0:W-:Y:S02]  /*52a0*/  MUFU.EX2 R68, R183 ;  /* 0x000000b700447308 */ /* 0x0001e40000000800 */
[----:B0-----:R-:W-:-:S04]  /*52b0*/  FADD R183, R21, R228 ;  /* 0x000000e415b77221 */ /* 0x001fc80000000000 */
[----:B------:R-:W-:Y:S02]  /*52c0*/  FADD R187, R196, R183 ;  /* 0x000000b7c4bb7221 */ /* 0x000fe40000000000 */
[----:B------:R-:W0:Y:S02]  /*52d0*/  MUFU.EX2 R59, R59 ;  /* 0x0000003b003b7308 */ /* 0x000e240000000800 */
[----:B------:R-:W-:Y:S01]  /*52e0*/  FADD R228, R22, R187 ;  /* 0x000000bb16e47221 */ /* 0x000fe20000000000 */
[----:B------:R-:W-:-:S03]  /*52f0*/  FADD R226, R226, -R93 ;  /* 0x8000005de2e27221 */ /* 0x000fc60000000000 */
[----:B-1----:R-:W-:Y:S01]  /*5300*/  FADD R228, R61, R228 ;  /* 0x000000e43de47221 */ /* 0x002fe20000000000 */
[----:B------:R-:W-:-:S03]  /*5310*/  FMUL R226, R226, 1.4426950216293334961 ;  /* 0x3fb8aa3be2e27820 */ /* 0x000fc60000400000 */
[----:B------:R-:W-:Y:S01]  /*5320*/  FADD R187, R23, R228 ;  /* 0x000000e417bb7221 */ /* 0x000fe20000000000 */
[----:B------:R-:W-:-:S03]  /*5330*/  FADD R183, R31, -R93 ;  /* 0x8000005d1fb77221 */ /* 0x000fc60000000000 */
[----:B------:R-:W-:Y:S01]  /*5340*/  FADD R187, R194, R187 ;  /* 0x000000bbc2bb7221 */ /* 0x000fe20000000000 */
[----:B------:R1:W-:Y:S01]  /*5350*/  MUFU.EX2 R31, R226 ;  /* 0x000000e2001f7308 */ /* 0x0003e20000000800 */
[----:B------:R-:W-:Y:S01]  /*5360*/  F2FP.BF16.F32.PACK_AB R4, R155, R4 ;  /* 0x000000049b04723e */ /* 0x000fe200000010ff */
[----:B------:R-:W-:Y:S01]  /*5370*/  FADD R155, R32, -R93 ;  /* 0x8000005d209b7221 */ /* 0x000fe20000000000 */
[----:B------:R-:W-:Y:S01]  /*5380*/  F2FP.BF16.F32.PACK_AB R5, R6, R5 ;  /* 0x000000050605723e */ /* 0x000fe200000010ff */
[----:B-1----:R-:W-:-:S04]  /*5390*/  FADD R226, R24, R187 ;  /* 0x000000bb18e27221 */ /* 0x002fc80000000000 */
[----:B------:R-:W1:Y:S01]  /*53a0*/  MUFU.EX2 R57, R57 ;  /* 0x0000003900397308 */ /* 0x000e620000000800 */
[----:B------:R-:W-:Y:S01]  /*53b0*/  F2FP.BF16.F32.PACK_AB R6, R224, R3 ;  /* 0x00000003e006723e */ /* 0x000fe200000010ff */
[----:B0-----:R-:W-:Y:S01]  /*53c0*/  FADD R226, R59, R226 ;  /* 0x000000e23be27221 */ /* 0x001fe20000000000 */
[----:B------:R-:W-:-:S03]  /*53d0*/  FMUL R3, R155, 1.4426950216293334961 ;  /* 0x3fb8aa3b9b037820 */ /* 0x000fc60000400000 */
[----:B------:R-:W-:Y:S02]  /*53e0*/  FADD R155, R25, R226 ;  /* 0x000000e2199b7221 */ /* 0x000fe40000000000 */
[----:B------:R0:W3:Y:S02]  /*53f0*/  MUFU.EX2 R28, R185 ;  /* 0x000000b9001c7308 */ /* 0x0000e40000000800 */
[----:B------:R-:W-:Y:S01]  /*5400*/  FADD R155, R192, R155 ;  /* 0x0000009bc09b7221 */ /* 0x000fe20000000000 */
[----:B------:R-:W-:-:S03]  /*5410*/  F2FP.BF16.F32.PACK_AB R9, R212, R9 ;  /* 0x00000009d409723e */ /* 0x000fc600000010ff */
[----:B------:R-:W-:Y:S02]  /*5420*/  FADD R212, R26, R155 ;  /* 0x0000009b1ad47221 */ /* 0x000fe40000000000 */
[----:B------:R-:W4:Y:S02]  /*5430*/  MUFU.EX2 R35, R35 ;  /* 0x0000002300237308 */ /* 0x000f240000000800 */
[----:B-1----:R-:W-:Y:S01]  /*5440*/  FADD R212, R57, R212 ;  /* 0x000000d439d47221 */ /* 0x002fe20000000000 */
[----:B------:R-:W-:Y:S01]  /*5450*/  F2FP.BF16.F32.PACK_AB R8, R153, R8 ;  /* 0x000000089908723e */ /* 0x000fe200000010ff */
[----:B0-----:R-:W-:Y:S01]  /*5460*/  FMUL R185, R33, 1.4426950216293334961 ;  /* 0x3fb8aa3b21b97820 */ /* 0x001fe20000400000 */
[----:B------:R-:W-:Y:S01]  /*5470*/  FADD R33, R30, -R93 ;  /* 0x8000005d1e217221 */ /* 0x000fe20000000000 */
[----:B------:R-:W-:Y:S01]  /*5480*/  FADD R153, R27, R212 ;  /* 0x000000d41b997221 */ /* 0x000fe20000000000 */
[----:B------:R-:W-:Y:S02]  /*5490*/  F2FP.BF16.F32.PACK_AB R15, R202, R15 ;  /* 0x0000000fca0f723e */ /* 0x000fe400000010ff */
[----:B------:R-:W-:Y:S01]  /*54a0*/  FMUL R33, R33, 1.4426950216293334961 ;  /* 0x3fb8aa3b21217820 */ /* 0x000fe20000400000 */
[----:B------:R-:W-:Y:S01]  /*54b0*/  FADD R153, R190, R153 ;  /* 0x00000099be997221 */ /* 0x000fe20000000000 */
[----:B------:R0:W1:Y:S03]  /*54c0*/  MUFU.EX2 R30, R185 ;  /* 0x000000b9001e7308 */ /* 0x0000660000000800 */
[----:B---3--:R-:W-:Y:S01]  /*54d0*/  FADD R202, R28, R153 ;  /* 0x000000991cca7221 */ /* 0x008fe20000000000 */
[----:B------:R-:W-:-:S03]  /*54e0*/  F2FP.BF16.F32.PACK_AB R16, R69, R16 ;  /* 0x000000104510723e */ /* 0x000fc600000010ff */
[----:B----4-:R-:W-:Y:S01]  /*54f0*/  FADD R202, R35, R202 ;  /* 0x000000ca23ca7221 */ /* 0x010fe20000000000 */
[----:B------:R-:W3:Y:S01]  /*5500*/  MUFU.EX2 R33, R33 ;  /* 0x0000002100217308 */ /* 0x000ee20000000800 */
[----:B0-----:R-:W-:Y:S01]  /*5510*/  FMUL R185, R183, 1.4426950216293334961 ;  /* 0x3fb8aa3bb7b97820 */ /* 0x001fe20000400000 */
[--C-:B------:R-:W-:Y:S01]  /*5520*/  FADD R183, R34, -R93.reuse ;  /* 0x8000005d22b77221 */ /* 0x100fe20000000000 */
[----:B------:R-:W-:Y:S01]  /*5530*/  FADD R69, R29, R202 ;  /* 0x000000ca1d457221 */ /* 0x000fe20000000000 */
[----:B------:R-:W-:Y:S01]  /*5540*/  F2FP.BF16.F32.PACK_AB R12, R149, R12 ;  /* 0x0000000c950c723e */ /* 0x000fe200000010ff */
[--C-:B------:R-:W-:Y:S01]  /*5550*/  FADD R149, R150, -R93.reuse ;  /* 0x8000005d96957221 */ /* 0x100fe20000000000 */
[----:B------:R-:W-:Y:S01]  /*5560*/  FMUL R183, R183, 1.4426950216293334961 ;  /* 0x3fb8aa3bb7b77820 */ /* 0x000fe20000400000 */
[----:B------:R-:W-:Y:S01]  /*5570*/  F2FP.BF16.F32.PACK_AB R10, R151, R10 ;  /* 0x0000000a970a723e */ /* 0x000fe200000010ff */
[----:B------:R-:W0:Y:S01]  /*5580*/  MUFU.EX2 R34, R185 ;  /* 0x000000b900227308 */ /* 0x000e220000000800 */
[----:B------:R-:W-:Y:S01]  /*5590*/  F2FP.BF16.F32.PACK_AB R18, R65, R18 ;  /* 0x000000124112723e */ /* 0x000fe200000010ff */
[--C-:B------:R-:W-:Y:S01]  /*55a0*/  FADD R216, R216, -R93.reuse ;  /* 0x8000005dd8d87221 */ /* 0x100fe20000000000 */
[----:B------:R-:W-:Y:S01]  /*55b0*/  F2FP.BF16.F32.PACK_AB R22, R61, R22 ;  /* 0x000000163d16723e */ /* 0x000fe200000010ff */
[--C-:B------:R-:W-:Y:S01]  /*55c0*/  FADD R151, R55, -R93.reuse ;  /* 0x8000005d37977221 */ /* 0x100fe20000000000 */
[--C-:B------:R-:W-:Y:S01]  /*55d0*/  FADD R67, R67, -R93.reuse ;  /* 0x8000005d43437221 */ /* 0x100fe20000000000 */
[----:B------:R-:W-:Y:S01]  /*55e0*/  FADD R65, R148, -R93 ;  /* 0x8000005d94417221 */ /* 0x000fe20000000000 */
[----:B------:R-:W-:Y:S01]  /*55f0*/  FADD R69, R68, R69 ;  /* 0x0000004544457221 */ /* 0x000fe20000000000 */
[----:B------:R-:W-:Y:S01]  /*5600*/  FADD R61, R92, -R93 ;  /* 0x8000005d5c3d7221 */ /* 0x000fe20000000000 */
[----:B------:R-:W-:Y:S01]  /*5610*/  FMUL R149, R149, 1.4426950216293334961 ;  /* 0x3fb8aa3b95957820 */ /* 0x000fe20000400000 */
[----:B------:R-:W4:Y:S01]  /*5620*/  MUFU.EX2 R32, R183 ;  /* 0x000000b700207308 */ /* 0x000f220000000800 */
[----:B------:R-:W-:Y:S01]  /*5630*/  F2FP.BF16.F32.PACK_AB R21, R196, R21 ;  /* 0x00000015c415723e */ /* 0x000fe200000010ff */
[----:B------:R-:W-:Y:S01]  /*5640*/  FMUL R216, R216, 1.4426950216293334961 ;  /* 0x3fb8aa3bd8d87820 */ /* 0x000fe20000400000 */
[----:B------:R-:W-:Y:S01]  /*5650*/  FMUL R151, R151, 1.4426950216293334961 ;  /* 0x3fb8aa3b97977820 */ /* 0x000fe20000400000 */
[----:B------:R-:W-:Y:S01]  /*5660*/  FMUL R67, R67, 1.4426950216293334961 ;  /* 0x3fb8aa3b43437820 */ /* 0x000fe20000400000 */
[----:B------:R-:W-:Y:S01]  /*5670*/  FMUL R65, R65, 1.4426950216293334961 ;  /* 0x3fb8aa3b41417820 */ /* 0x000fe20000400000 */
[----:B-1----:R-:W-:Y:S01]  /*5680*/  FADD R196, R30, R69 ;  /* 0x000000451ec47221 */ /* 0x002fe20000000000 */
[----:B------:R-:W-:Y:S01]  /*5690*/  FMUL R61, R61, 1.4426950216293334961 ;  /* 0x3fb8aa3b3d3d7820 */ /* 0x000fe20000400000 */
[----:B------:R-:W1:Y:S01]  /*56a0*/  MUFU.EX2 R3, R3 ;  /* 0x0000000300037308 */ /* 0x000e620000000800 */
[----:B------:R-:W-:Y:S01]  /*56b0*/  F2FP.BF16.F32.PACK_AB R14, R91, R14 ;  /* 0x0000000e5b0e723e */ /* 0x000fe200000010ff */
[----:B---3--:R-:W-:Y:S01]  /*56c0*/  FADD R196, R33, R196 ;  /* 0x000000c421c47221 */ /* 0x008fe20000000000 */
[----:B------:R-:W-:-:S05]  /*56d0*/  F2FP.BF16.F32.PACK_AB R26, R57, R26 ;  /* 0x0000001a391a723e */ /* 0x000fca00000010ff */
[----:B------:R-:W-:Y:S01]  /*56e0*/  MUFU.EX2 R55, R216 ;  /* 0x000000d800377308 */ /* 0x000fe20000000800 */
[----:B------:R-:W-:Y:S01]  /*56f0*/  FADD R57, R31, R196 ;  /* 0x000000c41f397221 */ /* 0x000fe20000000000 */
[----:B------:R-:W-:-:S06]  /*5700*/  F2FP.BF16.F32.PACK_AB R29, R68, R29 ;  /* 0x0000001d441d723e */ /* 0x000fcc00000010ff */
[----:B------:R-:W3:Y:S01]  /*5710*/  MUFU.EX2 R150, R151 ;  /* 0x0000009700967308 */ /* 0x000ee20000000800 */
[----:B------:R-:W-:-:S07]  /*5720*/  LOP3.LUT R68, R189, 0x3f, RZ, 0xc0, !PT ;  /* 0x0000003fbd447812 */ /* 0x000fce00078ec0ff */
[----:B------:R-:W-:Y:S08]  /*5730*/  MUFU.EX2 R149, R149 ;  /* 0x0000009500957308 */ /* 0x000ff00000000800 */
[----:B------:R-:W0:Y:S08]  /*5740*/  MUFU.EX2 R148, R67 ;  /* 0x0000004300947308 */ /* 0x000e300000000800 */
[----:B------:R-:W-:Y:S08]  /*5750*/  MUFU.EX2 R92, R65 ;  /* 0x00000041005c7308 */ /* 0x000ff00000000800 */
[----:B------:R-:W2:Y:S01]  /*5760*/  MUFU.EX2 R91, R61 ;  /* 0x0000003d005b7308 */ /* 0x000ea20000000800 */
[----:B0-----:R-:W-:Y:S01]  /*5770*/  FADD R57, R34, R57 ;  /* 0x0000003922397221 */ /* 0x001fe20000000000 */
[----:B------:R-:W-:Y:S01]  /*5780*/  SHF.R.S32.HI R69, RZ, 0x6, R189 ;  /* 0x00000006ff457819 */ /* 0x000fe200000114bd */
[----:B------:R-:W-:Y:S01]  /*5790*/  IMAD.SHL.U32 R68, R68, 0x2, RZ ;  /* 0x0000000244447824 */ /* 0x000fe200078e00ff */
[----:B------:R-:W-:Y:S01]  /*57a0*/  F2FP.BF16.F32.PACK_AB R27, R190, R27 ;  /* 0x0000001bbe1b723e */ /* 0x000fe200000010ff */
[----:B----4-:R-:W-:Y:S01]  /*57b0*/  FADD R190, R32, R57 ;  /* 0x0000003920be7221 */ /* 0x010fe20000000000 */
[----:B------:R-:W-:-:S02]  /*57c0*/  SGXT R69, R69, 0x1 ;  /* 0x000000014545781a */ /* 0x000fc40000000200 */
[----:B------:R-:W-:Y:S01]  /*57d0*/  F2FP.BF16.F32.PACK_AB R28, R35, R28 ;  /* 0x0000001c231c723e */ /* 0x000fe200000010ff */
[----:B-1----:R-:W-:Y:S01]  /*57e0*/  FADD R190, R3, R190 ;  /* 0x000000be03be7221 */ /* 0x002fe20000000000 */
[----:B------:R-:W-:Y:S02]  /*57f0*/  F2FP.BF16.F32.PACK_AB R30, R33, R30 ;  /* 0x0000001e211e723e */ /* 0x000fe400000010ff */
[----:B------:R-:W-:Y:S02]  /*5800*/  F2FP.BF16.F32.PACK_AB R31, R34, R31 ;  /* 0x0000001f221f723e */ /* 0x000fe400000010ff */
[----:B------:R-:W-:Y:S02]  /*5810*/  F2FP.BF16.F32.PACK_AB R32, R3, R32 ;  /* 0x000000200320723e */ /* 0x000fe400000010ff */
[----:B------:R-:W-:Y:S02]  /*5820*/  F2FP.BF16.F32.PACK_AB R7, R222, R7 ;  /* 0x00000007de07723e */ /* 0x000fe400000010ff */
[----:B------:R-:W-:-:S02]  /*5830*/  F2FP.BF16.F32.PACK_AB R11, R210, R11 ;  /* 0x0000000bd20b723e */ /* 0x000fc400000010ff */
[----:B------:R-:W-:Y:S02]  /*5840*/  F2FP.BF16.F32.PACK_AB R13, R206, R13 ;  /* 0x0000000dce0d723e */ /* 0x000fe400000010ff */
[----:B------:R-:W-:Y:S02]  /*5850*/  F2FP.BF16.F32.PACK_AB R17, R200, R17 ;  /* 0x00000011c811723e */ /* 0x000fe400000010ff */
[----:B------:R-:W-:Y:S02]  /*5860*/  F2FP.BF16.F32.PACK_AB R19, R198, R19 ;  /* 0x00000013c613723e */ /* 0x000fe400000010ff */
[----:B------:R-:W-:Y:S02]  /*5870*/  F2FP.BF16.F32.PACK_AB R20, R63, R20 ;  /* 0x000000143f14723e */ /* 0x000fe400000010ff */
[----:B------:R-:W-:Y:S02]  /*5880*/  F2FP.BF16.F32.PACK_AB R23, R194, R23 ;  /* 0x00000017c217723e */ /* 0x000fe400000010ff */
[----:B------:R-:W-:-:S02]  /*5890*/  F2FP.BF16.F32.PACK_AB R24, R59, R24 ;  /* 0x000000183b18723e */ /* 0x000fc400000010ff */
[----:B------:R-:W-:Y:S02]  /*58a0*/  F2FP.BF16.F32.PACK_AB R25, R192, R25 ;  /* 0x00000019c019723e */ /* 0x000fe400000010ff */
[----:B------:R-:W-:Y:S02]  /*58b0*/  LOP3.LUT R3, R68, 0x90, R69, 0x78, !PT ;  /* 0x0000009044037812 */ /* 0x000fe400078e7845 */
[----:B---3--:R-:W-:Y:S02]  /*58c0*/  F2FP.BF16.F32.PACK_AB R33, R150, R55 ;  /* 0x000000379621723e */ /* 0x008fe400000010ff */
[----:B------:R-:W-:Y:S02]  /*58d0*/  F2FP.BF16.F32.PACK_AB R34, R148, R149 ;  /* 0x000000959422723e */ /* 0x000fe400000010ff */
[----:B--2---:R-:W-:Y:S01]  /*58e0*/  F2FP.BF16.F32.PACK_AB R35, R91, R92 ;  /* 0x0000005c5b23723e */ /* 0x004fe200000010ff */
[----:B------:R-:W-:Y:S06]  /*58f0*/  @!P0 BRA `(.L_x_9) ;  /* 0x0000000000048947 */ /* 0x000fec0003800000 */
[----:B------:R0:W-:Y:S02]  /*5900*/  STTM.x32 tmem[UR17+0x80], R4 ;  /* 0x00008004000079ed */ /* 0x0001e400082c0011 */
.L_x_9:
[C---:B0-----:R-:W-:Y:S01]  /*5910*/  LOP3.LUT R4, R3.reuse, 0x20, RZ, 0x3c, !PT ;  /* 0x0000002003047812 */ /* 0x041fe200078e3cff */
[----:B-----5:R-:W-:Y:S01]  /*5920*/  STS.U16 [R3+UR10+0x4000], R90 ;  /* 0x0040005a03007988 */ /* 0x020fe2000800040a */
[----:B------:R-:W-:Y:S01]  /*5930*/  LOP3.LUT R252, R3, 0x40, RZ, 0x3c, !PT ;  /* 0x0000004003fc7812 */ /* 0x000fe200078e3cff */
[----:B------:R-:W-:Y:S01]  /*5940*/  FADD R151, R55, R190 ;  /* 0x000000be37977221 */ /* 0x000fe20000000000 */
[----:B------:R-:W-:Y:S01]  /*5950*/  LOP3.LUT R239, R3, 0x60, RZ, 0x3c, !PT ;  /* 0x0000006003ef7812 */ /* 0x000fe200078e3cff */
[----:B------:R-:W-:Y:S02]  /*5960*/  STS.U16 [R3+UR10+0x4400], R66 ;  /* 0x0044004203007988 */ /* 0x000fe4000800040a */
[----:B------:R-:W-:Y:S02]  /*5970*/  FADD R150, R150, R151 ;  /* 0x0000009796967221 */ /* 0x000fe40000000000 */
[----:B------:R-:W-:Y:S04]  /*5980*/  STS.U16 [R3+UR10+0x4800], R64 ;  /* 0x0048004003007988 */ /* 0x000fe8000800040a */
        /* <DEDUP_REMOVED lines=12> */
[----:B------:R0:W-:Y:S04]  /*5a50*/  STS.U16 [R4+UR10+0x5d00], R40 ;  /* 0x005d002804007988 */ /* 0x0001e8000800040a */
[----:B------:R-:W-:Y:S04]  /*5a60*/  STS.U16 [R252+UR10+0x4200], R51 ;  /* 0x00420033fc007988 */ /* 0x000fe8000800040a */
[----:B------:R-:W-:Y:S01]  /*5a70*/  STS.U16 [R252+UR10+0x4600], R49 ;  /* 0x00460031fc007988 */ /* 0x000fe2000800040a */
[----:B0-----:R-:W-:-:S03]  /*5a80*/  FADD R4, -R93, -INF ;  /* 0xff8000005d047421 */ /* 0x001fc60000000100 */
[----:B------:R-:W-:Y:S01]  /*5a90*/  STS.U16 [R252+UR10+0x4a00], R47 ;  /* 0x004a002ffc007988 */ /* 0x000fe2000800040a */
[----:B------:R-:W-:-:S03]  /*5aa0*/  FMUL R90, R4, 1.4426950216293334961 ;  /* 0x3fb8aa3b045a7820 */ /* 0x000fc60000400000 */
[----:B------:R-:W-:Y:S04]  /*5ab0*/  STS.U16 [R252+UR10+0x4e00], R45 ;  /* 0x004e002dfc007988 */ /* 0x000fe8000800040a */
[----:B------:R-:W-:Y:S01]  /*5ac0*/  STS.U16 [R252+UR10+0x5200], R43 ;  /* 0x0052002bfc007988 */ /* 0x000fe2000800040a */
[----:B------:R-:W0:Y:S03]  /*5ad0*/  MUFU.EX2 R90, R90 ;  /* 0x0000005a005a7308 */ /* 0x000e260000000800 */
[----:B------:R-:W-:Y:S04]  /*5ae0*/  STS.U16 [R252+UR10+0x5600], R41 ;  /* 0x00560029fc007988 */ /* 0x000fe8000800040a */
[----:B------:R-:W-:Y:S04]  /*5af0*/  STS.U16 [R252+UR10+0x5a00], R39 ;  /* 0x005a0027fc007988 */ /* 0x000fe8000800040a */
[----:B------:R-:W-:Y:S04]  /*5b00*/  STS.U16 [R252+UR10+0x5e00], R37 ;  /* 0x005e0025fc007988 */ /* 0x000fe8000800040a */
[----:B------:R-:W-:Y:S04]  /*5b10*/  STS.U16 [R239+UR10+0x4300], R38 ;  /* 0x00430026ef007988 */ /* 0x000fe8000800040a */
[----:B------:R1:W-:Y:S04]  /*5b20*/  STS.U16 [R239+UR10+0x4700], R36 ;  /* 0x00470024ef007988 */ /* 0x0003e8000800040a */
[----:B------:R2:W-:Y:S04]  /*5b30*/  STS.U16 [R239+UR10+0x4b00], R188 ;  /* 0x004b00bcef007988 */ /* 0x0005e8000800040a */
[----:B------:R2:W-:Y:S04]  /*5b40*/  STS.U16 [R239+UR10+0x4f00], R186 ;  /* 0x004f00baef007988 */ /* 0x0005e8000800040a */
[----:B------:R2:W-:Y:S04]  /*5b50*/  STS.U16 [R239+UR10+0x5300], R184 ;  /* 0x005300b8ef007988 */ /* 0x0005e8000800040a */
[----:B------:R2:W-:Y:S04]  /*5b60*/  STS.U16 [R239+UR10+0x5700], R182 ;  /* 0x005700b6ef007988 */ /* 0x0005e8000800040a */
[----:B------:R2:W-:Y:S04]  /*5b70*/  STS.U16 [R239+UR10+0x5b00], R154 ;  /* 0x005b009aef007988 */ /* 0x0005e8000800040a */
[----:B------:R2:W-:Y:S01]  /*5b80*/  STS.U16 [R239+UR10+0x5f00], R152 ;  /* 0x005f0098ef007988 */ /* 0x0005e2000800040a */
[----:B------:R-:W3:Y:S02]  /*5b90*/  FENCE.VIEW.ASYNC.T ;  /* 0x00000000000073c6 */ /* 0x000ee40000000200 */
[----:B---3--:R-:W-:Y:S06]  /*5ba0*/  BAR.SYNC.DEFER_BLOCKING 0x0 ;  /* 0x0000000000007b1d */ /* 0x008fec0000010000 */
[----:B-1----:R-:W1:Y:S01]  /*5bb0*/  LDTM.x64 R4, tmem[UR17] ;  /* 0x00000011000479ee */ /* 0x002e620008340000 */
[----:B------:R-:W-:Y:S01]  /*5bc0*/  NOP ;  /* 0x0000000000007918 */ /* 0x000fe20000000000 */
[----:B0-2---:R-:W-:Y:S05]  /*5bd0*/  @!P0 BRA `(.L_x_10) ;  /* 0x0000000400048947 */ /* 0x005fea0003800000 */
[C---:B-1----:R-:W-:Y:S01]  /*5be0*/  FMUL R4, R90.reuse, R4 ;  /* 0x000000045a047220 */ /* 0x042fe20000400000 */
[C---:B------:R-:W-:Y:S01]  /*5bf0*/  FMUL R5, R90.reuse, R5 ;  /* 0x000000055a057220 */ /* 0x040fe20000400000 */
        /* <DEDUP_REMOVED lines=61> */
[----:B------:R-:W-:-:S04]  /*5fd0*/  FMUL R67, R90, R67 ;  /* 0x000000435a437220 */ /* 0x000fc80000400000 */
[----:B------:R0:W-:Y:S03]  /*5fe0*/  STTM.x64 tmem[UR17], R4 ;  /* 0x00000004000079ed */ /* 0x0001e60008340011 */
.L_x_10:
[----:B-1----:R-:W1:Y:S02]  /*5ff0*/  FENCE.VIEW.ASYNC.T ;  /* 0x00000000000073c6 */ /* 0x002e640000000200 */
[----:B-1----:R-:W-:Y:S01]  /*6000*/  BAR.SYNC.DEFER_BLOCKING 0x0 ;  /* 0x0000000000007b1d */ /* 0x002fe20000010000 */
[----:B------:R-:W-:Y:S01]  /*6010*/  FADD R149, R149, R150 ;  /* 0x0000009695957221 */ /* 0x000fe20000000000 */
[----:B------:R-:W-:Y:S01]  /*6020*/  UIADD3 UR7, UPT, UPT, UR10, 0xa000, URZ ;  /* 0x0000a0000a077890 */ /* 0x000fe2000fffe0ff */
[----:B------:R-:W-:Y:S01]  /*6030*/  FSEL R93, R93, -INF , P0 ;  /* 0xff8000005d5d7808 */ /* 0x000fe20000000000 */
[----:B------:R-:W-:Y:S01]  /*6040*/  UIADD3 UR18, UPT, UPT, UR9, 0x80, URZ ;  /* 0x0000008009127890 */ /* 0x000fe2000fffe0ff */
[----:B------:R-:W-:-:S04]  /*6050*/  FADD R149, R148, R149 ;  /* 0x0000009594957221 */ /* 0x000fc80000000000 */
[----:B------:R-:W-:-:S04]  /*6060*/  FADD R92, R92, R149 ;  /* 0x000000955c5c7221 */ /* 0x000fc80000000000 */
[----:B------:R-:W-:-:S04]  /*6070*/  FADD R91, R91, R92 ;  /* 0x0000005c5b5b7221 */ /* 0x000fc80000000000 */
[----:B------:R-:W-:-:S05]  /*6080*/  FADD R90, R90, R91 ;  /* 0x0000005b5a5a7221 */ /* 0x000fca0000000000 */
[----:B------:R-:W-:Y:S01]  /*6090*/  FSEL R90, R90, 1, P0 ;  /* 0x3f8000005a5a7808 */ /* 0x000fe20000000000 */
[----:B------:R1:W-:Y:S06]  /*60a0*/  MEMBAR.ALL.CTA ;  /* 0x0000000000007992 */ /* 0x0003ec0000008000 */
[----:B-1----:R-:W1:Y:S02]  /*60b0*/  FENCE.VIEW.ASYNC.S ;  /* 0x00000000000073c6 */ /* 0x002e640000000000 */
[----:B-1----:R-:W-:Y:S06]  /*60c0*/  BAR.SYNC.DEFER_BLOCKING 0x0 ;  /* 0x0000000000007b1d */ /* 0x002fec0000010000 */
[----:B------:R-:W-:Y:S05]  /*60d0*/  @!P1 BRA `(.L_x_11) ;  /* 0x0000000000909947 */ /* 0x000fea0003800000 */
[----:B------:R-:W-:Y:S01]  /*60e0*/  UIADD3 UR4, UPT, UPT, UR10, 0x4000, URZ ;  /* 0x000040000a047890 */ /* 0x000fe2000fffe0ff */
[----:B------:R-:W-:Y:S01]  /*60f0*/  BSSY.RECONVERGENT B0, `(.L_x_12) ;  /* 0x0000021000007945 */ /* 0x000fe20003800200 */
[----:B------:R-:W-:Y:S02]  /*6100*/  ELECT P0, URZ, PT ;  /* 0x0000000000ff782f */ /* 0x000fe40003800000 */
[----:B------:R-:W-:Y:S02]  /*6110*/  USHF.R.U32.HI UR12, URZ, 0x4, UR4 ;  /* 0x00000004ff0c7899 */ /* 0x000fe40008011604 */
[----:B------:R-:W-:Y:S02]  /*6120*/  UIADD3 UR5, UPT, UPT, UR9, 0x88, URZ ;  /* 0x0000008809057890 */ /* 0x000fe4000fffe0ff */
[----:B------:R-:W-:Y:S01]  /*6130*/  USGXT.U32 UR12, UR12, 0xe ;  /* 0x0000000e0c0c789a */ /* 0x000fe20008000000 */
[----:B------:R-:W-:Y:S01]  /*6140*/  UMOV UR4, URZ ;  /* 0x000000ff00047c82 */ /* 0x000fe20008000000 */
[----:B------:R-:W-:-:S02]  /*6150*/  UIADD3 UR14, UPT, UPT, UR9, 0x90, URZ ;  /* 0x00000090090e7890 */ /* 0x000fc4000fffe0ff */
[----:B------:R-:W-:Y:S01]  /*6160*/  UIADD3 UR24, UP2, UPT, UR12, 0x2, URZ ;  /* 0x000000020c187890 */ /* 0x000fe2000ff5e0ff */
[----:B------:R-:W-:Y:S01]  /*6170*/  UMOV UR20, 0x0 ;  /* 0x0000000000147882 */ /* 0x000fe20000000000 */
[----:B------:R-:W-:Y:S02]  /*6180*/  UMOV UR21, 0x8100490 ;  /* 0x0810049000157882 */ /* 0x000fe40000000000 */
[----:B------:R-:W-:Y:S02]  /*6190*/  UIADD3.X UR25, UPT, UPT, UR4, 0x40004040, URZ, UP2, !UPT ;  /* 0x4000404004197890 */ /* 0x000fe400097fe4ff */
[----:B------:R-:W-:Y:S02]  /*61a0*/  UIADD3 UR28, UP2, UPT, UR24, 0x2, URZ ;  /* 0x00000002181c7890 */ /* 0x000fe4000ff5e0ff */
[----:B------:R-:W-:Y:S02]  /*61b0*/  UIADD3 UR34, UP3, UPT, UR24, 0x4, URZ ;  /* 0x0000000418227890 */ /* 0x000fe4000ff7e0ff */
[----:B------:R-:W-:-:S02]  /*61c0*/  UIADD3.X UR29, UPT, UPT, UR25, URZ, URZ, UP2, !UPT ;  /* 0x000000ff191d7290 */ /* 0x000fc400097fe4ff */
[----:B------:R-:W-:Y:S02]  /*61d0*/  UIADD3 UR4, UPT, UPT, UR9, 0x98, URZ ;  /* 0x0000009809047890 */ /* 0x000fe4000fffe0ff */
[----:B------:R-:W-:Y:S01]  /*61e0*/  UIADD3.X UR35, UPT, UPT, UR25, URZ, URZ, UP3, !UPT ;  /* 0x000000ff19237290 */ /* 0x000fe20009ffe4ff */
[----:B------:R-:W-:Y:S01]  /*61f0*/  UMOV UR13, 0x40004040 ;  /* 0x40004040000d7882 */ /* 0x000fe20000000000 */
[----:B------:R-:W-:Y:S01]  /*6200*/  UMOV UR26, 0x0 ;  /* 0x00000000001a7882 */ /* 0x000fe20000000000 */
[----:B------:R-:W-:Y:S01]  /*6210*/  UMOV UR27, 0x8100490 ;  /* 0x08100490001b7882 */ /* 0x000fe20000000000 */
[----:B------:R-:W-:Y:S01]  /*6220*/  UMOV UR32, 0x0 ;  /* 0x0000000000207882 */ /* 0x000fe20000000000 */
[----:B------:R-:W-:Y:S01]  /*6230*/  UMOV UR33, 0x8100490 ;  /* 0x0810049000217882 */ /* 0x000fe20000000000 */
[----:B------:R1:W-:Y:S01]  /*6240*/  UTCHMMA tmem[UR18], gdesc[UR12], tmem[UR9], tmem[UR20], idesc[UR21], UPT ;  /* 0x00ff140c120079ea */ /* 0x0003e2000b800009 */
[----:B------:R-:W-:Y:S01]  /*6250*/  UMOV UR36, 0x0 ;  /* 0x0000000000247882 */ /* 0x000fe20000000000 */
[----:B------:R-:W-:Y:S01]  /*6260*/  UMOV UR37, 0x8100490 ;  /* 0x0810049000257882 */ /* 0x000fe20000000000 */
[----:B------:R1:W-:Y:S01]  /*6270*/  UTCHMMA tmem[UR5], gdesc[UR24], tmem[UR9], tmem[UR26], idesc[UR27], UPT ;  /* 0x00ff1a18050079ea */ /* 0x0003e2000b800009 */
[----:B------:R1:W-:Y:S01]  /*6280*/  UTCHMMA tmem[UR14], gdesc[UR28], tmem[UR9], tmem[UR32], idesc[UR33], UPT ;  /* 0x00ff201c0e0079ea */ /* 0x0003e2000b800009 */
[----:B------:R1:W-:Y:S01]  /*6290*/  UTCHMMA tmem[UR4], gdesc[UR34], tmem[UR9], tmem[UR36], idesc[UR37], UPT ;  /* 0x00ff2422040079ea */ /* 0x0003e2000b800009 */
[----:B------:R-:W-:Y:S05]  /*62a0*/  @!P0 BRA `(.L_x_13) ;  /* 0x0000000000148947 */ /* 0x000fea0003800000 */
[----:B-1----:R-:W-:Y:S01]  /*62b0*/  UMOV UR4, UR7 ;  /* 0x0000000700047c82 */ /* 0x002fe20008000000 */
[----:B------:R-:W-:Y:S02]  /*62c0*/  UMOV UR5, URZ ;  /* 0x000000ff00057c82 */ /* 0x000fe40008000000 */
[----:B------:R-:W-:Y:S02]  /*62d0*/  UMOV UR4, UR4 ;  /* 0x0000000400047c82 */ /* 0x000fe40008000000 */
[----:B------:R2:W-:Y:S01]  /*62e0*/  UTCBAR [UR4], URZ ;  /* 0x000000ff040073e9 */ /* 0x0005e200080000ff */
[----:B------:R-:W-:Y:S02]  /*62f0*/  NOP ;  /* 0x0000000000007918 */ /* 0x000fe40000000000 */
.L_x_13:
[----:B-12---:R-:W-:Y:S05]  /*6300*/  BSYNC.RECONVERGENT B0 ;  /* 0x0000000000007941 */ /* 0x006fea0003800200 */
.L_x_12:
[----:B------:R-:W-:Y:S05]  /*6310*/  BRA `(.L_x_14) ;  /* 0x0000000000087947 */ /* 0x000fea0003800000 */
.L_x_11:
[----:B------:R-:W-:-:S09]  /*6320*/  UISETP.GE.AND UP2, UPT, UR11, URZ, UPT ;  /* 0x000000ff0b00728c */ /* 0x000fd2000bf46270 */
[----:B------:R-:W-:Y:S05]  /*6330*/  BRA.U !UP2, `(.L_x_15) ;  /* 0x000000590aa87547 */ /* 0x000fea000b800000 */
.L_x_14:
[----:B------:R-:W1:Y:S01]  /*6340*/  LDCU UR21, c[0x0][0x3d4] ;  /* 0x00007a80ff1577ac */ /* 0x000e620008000800 */
[----:B------:R-:W-:Y:S02]  /*6350*/  IMAD.MOV.U32 R189, RZ, RZ, RZ ;  /* 0x000000ffffbd7224 */ /* 0x000fe400078e00ff */
[----:B------:R-:W-:Y:S01]  /*6360*/  IMAD.MOV.U32 R91, RZ, RZ, -0x40 ;  /* 0xffffffc0ff5b7424 */ /* 0x000fe200078e00ff */
[----:B------:R-:W2:Y:S01]  /*6370*/  LDCU UR22, c[0x0][0x3c4] ;  /* 0x00007880ff1677ac */ /* 0x000ea20008000800 */
[----:B------:R-:W-:Y:S01]  /*6380*/  IMAD.MOV.U32 R92, RZ, RZ, -0x1 ;  /* 0xffffffffff5c7424 */ /* 0x000fe200078e00ff */
[----:B------:R-:W-:Y:S02]  /*6390*/  USHF.R.U32.HI UR20, URZ, 0x4, UR6 ;  /* 0x00000004ff147899 */ /* 0x000fe40008011606 */
[----:B------:R-:W-:Y:S02]  /*63a0*/  UIADD3 UR12, UPT, UPT, UR10, 0x8000, URZ ;  /* 0x000080000a0c7890 */ /* 0x000fe4000fffe0ff */
[----:B------:R-:W-:-:S02]  /*63b0*/  USHF.R.U32.HI UR14, URZ, 0x4, UR10 ;  /* 0x00000004ff0e7899 */ /* 0x000fc4000801160a */
[----:B------:R-:W-:Y:S02]  /*63c0*/  USGXT.U32 UR20, UR20, 0xe ;  /* 0x0000000e1414789a */ /* 0x000fe40008000000 */
[----:B------:R-:W-:Y:S02]  /*63d0*/  USHF.R.U32.HI UR26, URZ, 0x4, UR12 ;  /* 0x00000004ff1a7899 */ /* 0x000fe4000801160c */
[----:B------:R-:W-:Y:S02]  /*63e0*/  USGXT.U32 UR14, UR14, 0xe ;  /* 0x0000000e0e0e789a */ /* 0x000fe40008000000 */
[----:B------:R-:W-:Y:S02]  /*63f0*/  UIADD3 UR12, UP3, UPT, UR20, 0x2, URZ ;  /* 0x00000002140c7890 */ /* 0x000fe4000ff7e0ff */
[----:B------:R-:W-:Y:S01]  /*6400*/  USGXT.U32 UR26, UR26, 0xe ;  /* 0x0000000e1a1a789a */ /* 0x000fe20008000000 */
[----:B------:R-:W-:Y:S01]  /*6410*/  UMOV UR4, URZ ;  /* 0x000000ff00047c82 */ /* 0x000fe20008000000 */
[----:B------:R-:W-:-:S02]  /*6420*/  ULOP3.LUT UR24, UR14, 0x2000000, URZ, 0xfc, !UPT ;  /* 0x020000000e187892 */ /* 0x000fc4000f8efcff */
[----:B------:R-:W-:Y:S02]  /*6430*/  UIADD3 UR14, UP4, UPT, UR14, 0x2000080, URZ ;  /* 0x020000800e0e7890 */ /* 0x000fe4000ff9e0ff */
[----:B------:R-:W-:Y:S02]  /*6440*/  UIADD3.X UR13, UPT, UPT, UR4, 0x40004040, URZ, UP3, !UPT ;  /* 0x40004040040d7890 */ /* 0x000fe40009ffe4ff */
[----:B------:R-:W-:Y:S01]  /*6450*/  UIADD3 UR42, UP3, UPT, UR26, 0x2, URZ ;  /* 0x000000021a2a7890 */ /* 0x000fe2000ff7e0ff */
[----:B------:R-:W-:Y:S01]  /*6460*/  UMOV UR6, URZ ;  /* 0x000000ff00067c82 */ /* 0x000fe20008000000 */
[----:B-1----:R-:W-:Y:S02]  /*6470*/  USHF.L.U32 UR21, UR21, 0x6, URZ ;  /* 0x0000000615157899 */ /* 0x002fe400080006ff */
[----:B--2---:R-:W-:Y:S01]  /*6480*/  USHF.L.U32 UR22, UR22, 0x6, URZ ;  /* 0x0000000616167899 */ /* 0x004fe200080006ff */
[----:B------:R-:W-:Y:S01]  /*6490*/  UMOV UR5, URZ ;  /* 0x000000ff00057c82 */ /* 0x000fe20008000000 */
[----:B------:R-:W-:-:S02]  /*64a0*/  UIADD3.X UR15, UPT, UPT, UR6, 0x40004040, URZ, UP4, !UPT ;  /* 0x40004040060f7890 */ /* 0x000fc4000a7fe4ff */
[----:B------:R-:W-:Y:S02]  /*64b0*/  UIADD3 UR44, UP4, UPT, UR14, 0x80, URZ ;  /* 0x000000800e2c7890 */ /* 0x000fe4000ff9e0ff */
[----:B------:R-:W-:Y:S02]  /*64c0*/  UIADD3 UR40, UP5, UPT, UR14, 0x100, URZ ;  /* 0x000001000e287890 */ /* 0x000fe4000ffbe0ff */
[----:B------:R-:W-:Y:S02]  /*64d0*/  UIADD3.X UR43, UPT, UPT, UR5, 0x40004040, URZ, UP3, !UPT ;  /* 0x40004040052b7890 */ /* 0x000fe40009ffe4ff */
[----:B------:R-:W-:Y:S01]  /*64e0*/  UISETP.NE.U32.AND UP2, UPT, UR23, URZ, UPT ;  /* 0x000000ff1700728c */ /* 0x000fe2000bf45070 */
[----:B------:R-:W-:Y:S01]  /*64f0*/  UMOV UR19, 0x1 ;  /* 0x0000000100137882 */ /* 0x000fe20000000000 */
[----:B------:R-:W1:Y:S01]  /*6500*/  LDCU UR39, c[0x0][0x3a8] ;  /* 0x00007500ff2777ac */ /* 0x000e620008000800 */
[----:B------:R-:W-:Y:S02]  /*6510*/  UIADD3.X UR45, UPT, UPT, UR15, URZ, URZ, UP4, !UPT ;  /* 0x000000ff0f2d7290 */ /* 0x000fe4000a7fe4ff */
[----:B------:R-:W-:-:S02]  /*6520*/  UIADD3.X UR41, UPT, UPT, UR15, URZ, URZ, UP5, !UPT ;  /* 0x000000ff0f297290 */ /* 0x000fc4000affe4ff */
[----:B------:R-:W-:Y:S02]  /*6530*/  UIADD3.64 UR46, UPT, UPT, UR12, 0x2, URZ ;  /* 0x000000020c2e7897 */ /* 0x000fe4000fffe0ff */
[----:B------:R-:W-:Y:S02]  /*6540*/  UIADD3.64 UR48, UPT, UPT, UR12, 0x4, URZ ;  /* 0x000000040c307897 */ /* 0x000fe4000fffe0ff */
[----:B------:R-:W-:Y:S02]  /*6550*/  UIADD3.64 UR50, UPT, UPT, UR42, 0x2, URZ ;  /* 0x000000022a327897 */ /* 0x000fe4000fffe0ff */
[----:B------:R-:W-:Y:S01]  /*6560*/  UIADD3.64 UR52, UPT, UPT, UR42, 0x4, URZ ;  /* 0x000000042a347897 */ /* 0x000fe2000fffe0ff */
[----:B------:R-:W-:Y:S01]  /*6570*/  UMOV UR5, UR7 ;  /* 0x0000000700057c82 */ /* 0x000fe20008000000 */
[----:B------:R-:W-:Y:S01]  /*6580*/  UMOV UR23, UR22 ;  /* 0x0000001600177c82 */ /* 0x000fe20008000000 */
[----:B------:R-:W-:-:S09]  /*6590*/  UMOV UR25, UR21 ;  /* 0x0000001500197c82 */ /* 0x000fd20008000000 */
.L_x_20:
[----:B0-----:R-:W2:Y:S04]  /*65a0*/  LDL.64 R8, [R1+0x10] ;  /* 0x0000100001087983 */ /* 0x001ea80000100a00 */
[----:B------:R-:W3:Y:S01]  /*65b0*/  LDL.64 R28, [R1+0x8] ;  /* 0x00000800011c7983 */ /* 0x000ee20000100a00 */
[----:B------:R-:W-:Y:S02]  /*65c0*/  IMAD.U32 R4, RZ, RZ, UR23 ;  /* 0x00000017ff047e24 */ /* 0x000fe4000f8e00ff */
[----:B------:R-:W-:Y:S01]  /*65d0*/  IMAD.U32 R7, RZ, RZ, UR23 ;  /* 0x00000017ff077e24 */ /* 0x000fe2000f8e00ff */
[----:B------:R-:W4:Y:S01]  /*65e0*/  LDL.64 R36, [R1] ;  /* 0x0000000001247983 */ /* 0x000f220000100a00 */
[----:B------:R-:W-:Y:S02]  /*65f0*/  IMAD.U32 R15, RZ, RZ, UR23 ;  /* 0x00000017ff0f7e24 */ /* 0x000fe4000f8e00ff */
[----:B------:R-:W-:-:S02]  /*6600*/  IMAD.U32 R11, RZ, RZ, UR23 ;  /* 0x00000017ff0b7e24 */ /* 0x000fc4000f8e00ff */
[----:B------:R-:W-:Y:S02]  /*6610*/  IMAD.U32 R13, RZ, RZ, UR23 ;  /* 0x00000017ff0d7e24 */ /* 0x000fe4000f8e00ff */
[----:B------:R-:W-:Y:S02]  /*6620*/  IMAD.U32 R17, RZ, RZ, UR23 ;  /* 0x00000017ff117e24 */ /* 0x000fe4000f8e00ff */
[----:B------:R-:W-:Y:S02]  /*6630*/  IMAD.U32 R19, RZ, RZ, UR23 ;  /* 0x00000017ff137e24 */ /* 0x000fe4000f8e00ff */
[----:B------:R-:W-:Y:S01]  /*6640*/  IMAD.U32 R20, RZ, RZ, UR23 ;  /* 0x00000017ff147e24 */ /* 0x000fe2000f8e00ff */
[----:B------:R-:W-:Y:S01]  /*6650*/  MOV R25, UR23 ;  /* 0x0000001700197c02 */ /* 0x000fe20008000f00 */
[----:B------:R-:W-:-:S04]  /*6660*/  IMAD.WIDE R14, R15, 0x2, R168 ;  /* 0x000000020f0e7825 */ /* 0x000fc800078e02a8 */
[----:B------:R-:W-:Y:S02]  /*6670*/  IMAD.U32 R23, RZ, RZ, UR23 ;  /* 0x00000017ff177e24 */ /* 0x000fe4000f8e00ff */
[----:B------:R-:W-:Y:S01]  /*6680*/  IMAD.WIDE R6, R7, 0x2, R248 ;  /* 0x0000000207067825 */ /* 0x000fe200078e02f8 */
[----:B------:R0:W5:Y:S03]  /*6690*/  LDG.E.U16 R14, desc[UR30][R14.64] ;  /* 0x0000001e0e0e7981 */ /* 0x000166000c1e1500 */
[----:B------:R-:W-:Y:S02]  /*66a0*/  IMAD.WIDE R10, R11, 0x2, R208 ;  /* 0x000000020b0a7825 */ /* 0x000fe400078e02d0 */
[----:B------:R-:W5:Y:S02]  /*66b0*/  LDG.E.U16 R6, desc[UR30][R6.64] ;  /* 0x0000001e06067981 */ /* 0x000f64000c1e1500 */
[----:B------:R-:W-:-:S02]  /*66c0*/  IMAD.WIDE R12, R13, 0x2, R176 ;  /* 0x000000020d0c7825 */ /* 0x000fc400078e02b0 */
[----:B------:R-:W5:Y:S02]  /*66d0*/  LDG.E.U16 R10, desc[UR30][R10.64] ;  /* 0x0000001e0a0a7981 */ /* 0x000f64000c1e1500 */
[----:B------:R-:W-:Y:S02]  /*66e0*/  IMAD.WIDE R16, R17, 0x2, R160 ;  /* 0x0000000211107825 */ /* 0x000fe400078e02a0 */
[----:B------:R-:W5:Y:S02]  /*66f0*/  LDG.E.U16 R12, desc[UR30][R12.64] ;  /* 0x0000001e0c0c7981 */ /* 0x000f64000c1e1500 */
[----:B------:R-:W-:Y:S02]  /*6700*/  IMAD.WIDE R18, R19, 0x2, R144 ;  /* 0x0000000213127825 */ /* 0x000fe400078e0290 */
[----:B------:R-:W5:Y:S02]  /*6710*/  LDG.E.U16 R16, desc[UR30][R16.64] ;  /* 0x0000001e10107981 */ /* 0x000f64000c1e1500 */
[----:B------:R-:W-:-:S02]  /*6720*/  IMAD.U32 R27, RZ, RZ, UR23 ;  /* 0x00000017ff1b7e24 */ /* 0x000fc4000f8e00ff */
[----:B------:R-:W-:Y:S01]  /*6730*/  IMAD.WIDE R22, R23, 0x2, R246 ;  /* 0x0000000217167825 */ /* 0x000fe200078e02f6 */
[----:B------:R-:W5:Y:S03]  /*6740*/  LDG.E.U16 R18, desc[UR30][R18.64] ;  /* 0x0000001e12127981 */ /* 0x000f66000c1e1500 */
[----:B------:R-:W-:Y:S01]  /*6750*/  IMAD.U32 R31, RZ, RZ, UR23 ;  /* 0x00000017ff1f7e24 */ /* 0x000fe2000f8e00ff */
[----:B------:R1:W5:Y:S01]  /*6760*/  LDG.E.U16 R7, desc[UR30][R22.64] ;  /* 0x0000001e16077981 */ /* 0x000362000c1e1500 */
[----:B------:R-:W-:-:S04]  /*6770*/  IMAD.WIDE R24, R25, 0x2, R220 ;  /* 0x0000000219187825 */ /* 0x000fc800078e02dc */
[----:B------:R-:W-:Y:S02]  /*6780*/  IMAD.U32 R33, RZ, RZ, UR23 ;  /* 0x00000017ff217e24 */ /* 0x000fe4000f8e00ff */
[----:B------:R-:W-:-:S04]  /*6790*/  IMAD.WIDE R26, R27, 0x2, R204 ;  /* 0x000000021b1a7825 */ /* 0x000fc800078e02cc */
[----:B------:R-:W-:Y:S01]  /*67a0*/  IMAD.U32 R35, RZ, RZ, UR23 ;  /* 0x00000017ff237e24 */ /* 0x000fe2000f8e00ff */
[----:B------:R1:W5:Y:S01]  /*67b0*/  LDG.E.U16 R11, desc[UR30][R26.64] ;  /* 0x0000001e1a0b7981 */ /* 0x000362000c1e1500 */
[----:B0-----:R-:W-:Y:S02]  /*67c0*/  IMAD.U32 R15, RZ, RZ, UR23 ;  /* 0x00000017ff0f7e24 */ /* 0x001fe4000f8e00ff */
[----:B------:R-:W-:-:S04]  /*67d0*/  IMAD.WIDE R30, R31, 0x2, R166 ;  /* 0x000000021f1e7825 */ /* 0x000fc800078e02a6 */
[----:B------:R-:W-:-:S04]  /*67e0*/  IMAD.WIDE R32, R33, 0x2, R158 ;  /* 0x0000000221207825 */ /* 0x000fc800078e029e */
[----:B------:R-:W-:Y:S01]  /*67f0*/  IMAD.WIDE R34, R35, 0x2, R142 ;  /* 0x0000000223227825 */ /* 0x000fe200078e028e */
[----:B------:R0:W5:Y:S04]  /*6800*/  LDG.E.U16 R17, desc[UR30][R32.64] ;  /* 0x0000001e20117981 */ /* 0x000168000c1e1500 */
[----:B------:R0:W5:Y:S01]  /*6810*/  LDG.E.U16 R19, desc[UR30][R34.64] ;  /* 0x0000001e22137981 */ /* 0x000162000c1e1500 */
[----:B-1----:R-:W-:Y:S02]  /*6820*/  IMAD.U32 R23, RZ, RZ, UR23 ;  /* 0x00000017ff177e24 */ /* 0x002fe4000f8e00ff */
[----:B------:R-:W-:Y:S02]  /*6830*/  IMAD.U32 R39, RZ, RZ, UR23 ;  /* 0x00000017ff277e24 */ /* 0x000fe4000f8e00ff */
[----:B------:R-:W-:-:S04]  /*6840*/  IMAD.WIDE R22, R23, 0x2, R244 ;  /* 0x0000000217167825 */ /* 0x000fc800078e02f4 */
[----:B------:R-:W-:Y:S02]  /*6850*/  IMAD.WIDE R38, R39, 0x2, R242 ;  /* 0x0000000227267825 */ /* 0x000fe400078e02f2 */
[----:B------:R-:W5:Y:S02]  /*6860*/  LDG.E.U16 R23, desc[UR30][R22.64] ;  /* 0x0000001e16177981 */ /* 0x000f64000c1e1500 */
[----:B------:R-:W-:Y:S02]  /*6870*/  IMAD.U32 R27, RZ, RZ, UR23 ;  /* 0x00000017ff1b7e24 */ /* 0x000fe4000f8e00ff */
[----:B0-----:R-:W-:Y:S02]  /*6880*/  IMAD.U32 R33, RZ, RZ, UR23 ;  /* 0x00000017ff217e24 */ /* 0x001fe4000f8e00ff */
[----:B------:R-:W-:Y:S02]  /*6890*/  IMAD.U32 R35, RZ, RZ, UR23 ;  /* 0x00000017ff237e24 */ /* 0x000fe4000f8e00ff */
[----:B------:R-:W-:-:S02]  /*68a0*/  IMAD.U32 R45, RZ, RZ, UR23 ;  /* 0x00000017ff2d7e24 */ /* 0x000fc4000f8e00ff */
[----:B------:R-:W-:Y:S02]  /*68b0*/  IMAD.U32 R47, RZ, RZ, UR23 ;  /* 0x00000017ff2f7e24 */ /* 0x000fe4000f8e00ff */
[----:B------:R-:W-:Y:S02]  /*68c0*/  IMAD.U32 R49, RZ, RZ, UR23 ;  /* 0x00000017ff317e24 */ /* 0x000fe4000f8e00ff */
[----:B------:R-:W-:Y:S02]  /*68d0*/  IMAD.U32 R51, RZ, RZ, UR23 ;  /* 0x00000017ff337e24 */ /* 0x000fe4000f8e00ff */
[----:B------:R-:W-:Y:S02]  /*68e0*/  IMAD.U32 R41, RZ, RZ, UR23 ;  /* 0x00000017ff297e24 */ /* 0x000fe4000f8e00ff */
[----:B------:R-:W-:Y:S02]  /*68f0*/  IMAD.U32 R43, RZ, RZ, UR23 ;  /* 0x00000017ff2b7e24 */ /* 0x000fe4000f8e00ff */
[----:B------:R-:W-:-:S04]  /*6900*/  IMAD.WIDE R26, R27, 0x2, R180 ;  /* 0x000000021b1a7825 */ /* 0x000fc800078e02b4 */
[----:B------:R-:W-:Y:S02]  /*6910*/  IMAD.WIDE R32, R33, 0x2, R156 ;  /* 0x0000000221207825 */ /* 0x000fe400078e029c */
[----:B------:R-:W5:Y:S02]  /*6920*/  LDG.E.U16 R27, desc[UR30][R26.64] ;  /* 0x0000001e1a1b7981 */ /* 0x000f64000c1e1500 */
[----:B------:R-:W-:Y:S02]  /*6930*/  IMAD.WIDE R34, R35, 0x2, R140 ;  /* 0x0000000223227825 */ /* 0x000fe400078e028c */
[----:B------:R-:W5:Y:S02]  /*6940*/  LDG.E.U16 R33, desc[UR30][R32.64] ;  /* 0x0000001e20217981 */ /* 0x000f64000c1e1500 */
        /* <DEDUP_REMOVED lines=8> */
[----:B--2---:R-:W-:-:S04]  /*69d0*/  IMAD.WIDE R4, R4, 0x2, R8 ;  /* 0x0000000204047825 */ /* 0x004fc800078e0208 */
[----:B------:R-:W-:Y:S02]  /*69e0*/  IMAD.U32 R9, RZ, RZ, UR23 ;  /* 0x00000017ff097e24 */ /* 0x000fe4000f8e00ff */
[----:B---3--:R-:W-:Y:S01]  /*69f0*/  IMAD.WIDE R20, R20, 0x2, R28 ;  /* 0x0000000214147825 */ /* 0x008fe200078e021c */
[----:B------:R-:W2:Y:S03]  /*6a00*/  LDG.E.U16 R4, desc[UR30][R4.64] ;  /* 0x0000001e04047981 */ /* 0x000ea6000c1e1500 */
[----:B------:R-:W-:-:S04]  /*6a10*/  IMAD.WIDE R8, R9, 0x2, R240 ;  /* 0x0000000209087825 */ /* 0x000fc800078e02f0 */
[----:B------:R-:W-:Y:S02]  /*6a20*/  IMAD.U32 R29, RZ, RZ, UR23 ;  /* 0x00000017ff1d7e24 */ /* 0x000fe4000f8e00ff */
[----:B------:R-:W3:Y:S02]  /*6a30*/  LDG.E.U16 R8, desc[UR30][R8.64] ;  /* 0x0000001e08087981 */ /* 0x000ee4000c1e1500 */
[----:B------:R-:W-:Y:S02]  /*6a40*/  IMAD.WIDE R28, R29, 0x2, R174 ;  /* 0x000000021d1c7825 */ /* 0x000fe400078e02ae */
[----:B------:R4:W3:Y:S04]  /*6a50*/  LDG.E.U16 R5, desc[UR30][R20.64] ;  /* 0x0000001e14057981 */ /* 0x0008e8000c1e1500 */
[----:B------:R0:W3:Y:S04]  /*6a60*/  LDG.E.U16 R13, desc[UR30][R28.64] ;  /* 0x0000001e1c0d7981 */ /* 0x0000e8000c1e1500 */
[----:B------:R1:W3:Y:S01]  /*6a70*/  LDG.E.U16 R9, desc[UR30][R24.64] ;  /* 0x0000001e18097981 */ /* 0x0002e2000c1e1500 */
[----:B----4-:R-:W-:-:S03]  /*6a80*/  IMAD.WIDE R20, R15, 0x2, R36 ;  /* 0x000000020f147825 */ /* 0x010fc600078e0224 */
[----:B------:R4:W3:Y:S01]  /*6a90*/  LDG.E.U16 R15, desc[UR30][R30.64] ;  /* 0x0000001e1e0f7981 */ /* 0x0008e2000c1e1500 */
[----:B------:R-:W-:Y:S02]  /*6aa0*/  IMAD.U32 R37, RZ, RZ, UR23 ;  /* 0x00000017ff257e24 */ /* 0x000fe4000f8e00ff */
[----:B0-----:R-:W-:Y:S01]  /*6ab0*/  IMAD.U32 R29, RZ, RZ, UR23 ;  /* 0x00000017ff1d7e24 */ /* 0x001fe2000f8e00ff */
[----:B------:R-:W3:Y:S01]  /*6ac0*/  LDG.E.U16 R21, desc[UR30][R20.64] ;  /* 0x0000001e14157981 */ /* 0x000ee2000c1e1500 */
[----:B-1----:R-:W-:-:S04]  /*6ad0*/  IMAD.U32 R25, RZ, RZ, UR23 ;  /* 0x00000017ff197e24 */ /* 0x002fc8000f8e00ff */
[----:B------:R-:W-:-:S04]  /*6ae0*/  IMAD.WIDE R24, R25, 0x2, R218 ;  /* 0x0000000219187825 */ /* 0x000fc800078e02da */
[C---:B----4-:R-:W-:Y:S02]  /*6af0*/  IMAD.WIDE R30, R37.reuse, 0x2, R164 ;  /* 0x00000002251e7825 */ /* 0x050fe400078e02a4 */
[----:B------:R-:W4:Y:S02]  /*6b00*/  LDG.E.U16 R25, desc[UR30][R24.64] ;  /* 0x0000001e18197981 */ /* 0x000f24000c1e1500 */
[----:B------:R-:W-:Y:S02]  /*6b10*/  IMAD.WIDE R36, R37, 0x2, R250 ;  /* 0x0000000225247825 */ /* 0x000fe400078e02fa */
[----:B------:R-:W4:Y:S02]  /*6b20*/  LDG.E.U16 R31, desc[UR30][R30.64] ;  /* 0x0000001e1e1f7981 */ /* 0x000f24000c1e1500 */
[----:B------:R-:W-:Y:S02]  /*6b30*/  IMAD.WIDE R28, R29, 0x2, R172 ;  /* 0x000000021d1c7825 */ /* 0x000fe400078e02ac */
[----:B------:R0:W4:Y:S04]  /*6b40*/  LDG.E.U16 R22, desc[UR30][R36.64] ;  /* 0x0000001e24167981 */ /* 0x000128000c1e1500 */
[----:B------:R1:W4:Y:S04]  /*6b50*/  LDG.E.U16 R24, desc[UR30][R38.64] ;  /* 0x0000001e26187981 */ /* 0x000328000c1e1500 */
[----:B------:R-:W4:Y:S01]  /*6b60*/  LDG.E.U16 R29, desc[UR30][R28.64] ;  /* 0x0000001e1c1d7981 */ /* 0x000f22000c1e1500 */
[----:B0-----:R-:W-:-:S04]  /*6b70*/  IMAD.WIDE R36, R49, 0x2, R146 ;  /* 0x0000000231247825 */ /* 0x001fc800078e0292 */
[----:B-1----:R-:W-:Y:S02]  /*6b80*/  IMAD.WIDE R38, R51, 0x2, R138 ;  /* 0x0000000233267825 */ /* 0x002fe400078e028a */
[----:B------:R0:W4:Y:S04]  /*6b90*/  LDG.E.U16 R36, desc[UR30][R36.64] ;  /* 0x0000001e24247981 */ /* 0x000128000c1e1500 */
[----:B------:R-:W4:Y:S04]  /*6ba0*/  LDG.E.U16 R28, desc[UR30][R42.64] ;  /* 0x0000001e2a1c7981 */ /* 0x000f28000c1e1500 */
[----:B------:R1:W4:Y:S01]  /*6bb0*/  LDG.E.U16 R38, desc[UR30][R38.64] ;  /* 0x0000001e26267981 */ /* 0x000322000c1e1500 */
[----:B------:R-:W-:-:S03]  /*6bc0*/  LOP3.LUT R55, R3, 0x20, RZ, 0x3c, !PT ;  /* 0x0000002003377812 */ /* 0x000fc600078e3cff */
[----:B-----5:R-:W-:Y:S04]  /*6bd0*/  STS.U16 [R3+UR10+0x6400], R6 ;  /* 0x0064000603007988 */ /* 0x020fe8000800040a */
[----:B------:R-:W-:Y:S04]  /*6be0*/  STS.U16 [R3+UR10+0x6c00], R10 ;  /* 0x006c000a03007988 */ /* 0x000fe8000800040a */
[----:B------:R-:W-:Y:S04]  /*6bf0*/  STS.U16 [R3+UR10+0x7000], R12 ;  /* 0x0070000c03007988 */ /* 0x000fe8000800040a */
[----:B------:R-:W-:Y:S04]  /*6c00*/  STS.U16 [R3+UR10+0x7400], R14 ;  /* 0x0074000e03007988 */ /* 0x000fe8000800040a */
[----:B------:R-:W-:Y:S04]  /*6c10*/  STS.U16 [R3+UR10+0x7800], R16 ;  /* 0x0078001003007988 */ /* 0x000fe8000800040a */
[----:B------:R-:W-:Y:S01]  /*6c20*/  STS.U16 [R3+UR10+0x7c00], R18 ;  /* 0x007c001203007988 */ /* 0x000fe2000800040a */
[----:B------:R-:W-:-:S02]  /*6c30*/  IADD3 RZ, P0, PT, R91, 0x81, RZ ;  /* 0x000000815bff7810 */ /* 0x000fc40007f1e0ff */
[C---:B------:R-:W-:Y:S02]  /*6c40*/  IADD3 RZ, P1, PT, R91.reuse, 0x80, RZ ;  /* 0x000000805bff7810 */ /* 0x040fe40007f3e0ff */
[C---:B------:R-:W-:Y:S01]  /*6c50*/  IADD3 RZ, P4, PT, R91.reuse, 0x82, RZ ;  /* 0x000000825bff7810 */ /* 0x040fe20007f9e0ff */
[--C-:B------:R-:W-:Y:S01]  /*6c60*/  IMAD.X R192, RZ, RZ, R92.reuse, P0 ;  /* 0x000000ffffc07224 */ /* 0x100fe200000e065c */
[C---:B------:R-:W-:Y:S01]  /*6c70*/  IADD3 RZ, P2, PT, R91.reuse, 0x83, RZ ;  /* 0x000000835bff7810 */ /* 0x040fe20007f5e0ff */
[--C-:B------:R-:W-:Y:S01]  /*6c80*/  IMAD.X R20, RZ, RZ, R92.reuse, P1 ;  /* 0x000000ffff147224 */ /* 0x100fe200008e065c */
[C---:B------:R-:W-:Y:S02]  /*6c90*/  IADD3 RZ, P0, PT, R91.reuse, 0x85, RZ ;  /* 0x000000855bff7810 */ /* 0x040fe40007f1e0ff */
[C---:B------:R-:W-:Y:S01]  /*6ca0*/  IADD3 RZ, P1, PT, R91.reuse, 0x84, RZ ;  /* 0x000000845bff7810 */ /* 0x040fe20007f3e0ff */
[--C-:B------:R-:W-:Y:S01]  /*6cb0*/  IMAD.X R193, RZ, RZ, R92.reuse, P4 ;  /* 0x000000ffffc17224 */ /* 0x100fe200020e065c */
        /* <DEDUP_REMOVED lines=16> */
[C---:B------:R-:W-:Y:S01]  /*6dc0*/  IADD3 R186, P4, PT, R91.reuse, 0x8e, RZ ;  /* 0x0000008e5bba7810 */ /* 0x040fe20007f9e0ff */
        /* <DEDUP_REMOVED lines=21> */
[----:B------:R-:W-:Y:S01]  /*6f20*/  IADD3 R198, P1, PT, R91, 0x98, RZ ;  /* 0x000000985bc67810 */ /* 0x000fe20007f3e0ff */
[----:B------:R-:W-:Y:S01]  /*6f30*/  UMOV UR6, 0x1 ;  /* 0x0000000100067882 */ /* 0x000fe20000000000 */
[----:B------:R-:W-:Y:S01]  /*6f40*/  IMAD.X R185, RZ, RZ, R92, P4 ;  /* 0x000000ffffb97224 */ /* 0x000fe200020e065c */
[----:B------:R-:W-:-:S04]  /*6f50*/  @!UP1 UIADD3 UR6, UPT, UPT, -UR6, 0x100000, URZ ;  /* 0x0010000006069890 */ /* 0x000fc8000fffe1ff */
[----:B------:R-:W-:Y:S02]  /*6f60*/  @!UP1 USHF.L.U32 UR7, UR6, 0xb, URZ ;  /* 0x0000000b06079899 */ /* 0x000fe400080006ff */
[----:B------:R-:W-:Y:S01]  /*6f70*/  @!UP1 USHF.L.U32 UR6, UR6, 0x1, URZ ;  /* 0x0000000106069899 */ /* 0x000fe200080006ff */
[--C-:B------:R-:W-:Y:S01]  /*6f80*/  IMAD.X R184, RZ, RZ, R92.reuse, P0 ;  /* 0x000000ffffb87224 */ /* 0x100fe200000e065c */
[----:B------:R-:W-:Y:S01]  /*6f90*/  IADD3.X R229, PT, PT, RZ, R92, RZ, P2, !PT ;  /* 0x0000005cffe57210 */ /* 0x000fe200017fe4ff */
[----:B------:R-:W-:Y:S01]  /*6fa0*/  IMAD.X R226, RZ, RZ, R92, P1 ;  /* 0x000000ffffe27224 */ /* 0x000fe200008e065c */
[C---:B------:R-:W-:Y:S02]  /*6fb0*/  IADD3 R202, P4, PT, R91.reuse, 0x9a, RZ ;  /* 0x0000009a5bca7810 */ /* 0x040fe40007f9e0ff */
[C---:B------:R-:W-:Y:S02]  /*6fc0*/  IADD3 R194, P2, PT, R91.reuse, 0x9b, RZ ;  /* 0x0000009b5bc27810 */ /* 0x040fe40007f5e0ff */
[----:B------:R-:W-:-:S02]  /*6fd0*/  IADD3 R41, P3, PT, R91, 0xb5, RZ ;  /* 0x000000b55b297810 */ /* 0x000fc40007f7e0ff */
[C---:B0-----:R-:W-:Y:S02]  /*6fe0*/  IADD3 R37, P0, PT, R91.reuse, 0xb0, RZ ;  /* 0x000000b05b257810 */ /* 0x041fe40007f1e0ff */
[----:B------:R-:W-:Y:S01]  /*6ff0*/  IADD3 R207, P1, PT, R91, 0x9c, RZ ;  /* 0x0000009c5bcf7810 */ /* 0x000fe20007f3e0ff */
[--C-:B------:R-:W-:Y:S01]  /*7000*/  IMAD.X R225, RZ, RZ, R92.reuse, P4 ;  /* 0x000000ffffe17224 */ /* 0x100fe200020e065c */
[----:B------:R-:W-:Y:S01]  /*7010*/  ISETP.GT.U32.AND P5, PT, R41, R2, PT ;  /* 0x000000022900720c */ /* 0x000fe20003fa4070 */
[--C-:B------:R-:W-:Y:S01]  /*7020*/  IMAD.X R200, RZ, RZ, R92.reuse, P2 ;  /* 0x000000ffffc87224 */ /* 0x100fe200010e065c */
[C---:B-1----:R-:W-:Y:S01]  /*7030*/  IADD3 R39, P4, PT, R91.reuse, 0xb1, RZ ;  /* 0x000000b15b277810 */ /* 0x042fe20007f9e0ff */
[--C-:B------:R-:W-:Y:S01]  /*7040*/  IMAD.X R30, RZ, RZ, R92.reuse, P0 ;  /* 0x000000ffff1e7224 */ /* 0x100fe200000e065c */
[C---:B------:R-:W-:Y:S01]  /*7050*/  IADD3 R41, P2, PT, R91.reuse, 0xb2, RZ ;  /* 0x000000b25b297810 */ /* 0x040fe20007f5e0ff */
[----:B------:R-:W-:Y:S01]  /*7060*/  IMAD.X R191, RZ, RZ, R92, P1 ;  /* 0x000000ffffbf7224 */ /* 0x000fe200008e065c */
[----:B------:R-:W-:-:S02]  /*7070*/  IADD3 R43, P0, PT, R91, 0xb3, RZ ;  /* 0x000000b35b2b7810 */ /* 0x000fc40007f1e0ff */
[----:B------:R-:W-:Y:S01]  /*7080*/  IADD3 R45, P1, PT, R91, 0xb4, RZ ;  /* 0x000000b45b2d7810 */ /* 0x000fe20007f3e0ff */
[--C-:B------:R-:W-:Y:S02]  /*7090*/  IMAD.X R32, RZ, RZ, R92.reuse, P4 ;  /* 0x000000ffff207224 */ /* 0x100fe400020e065c */
[--C-:B------:R-:W-:Y:S01]  /*70a0*/  IMAD.X R34, RZ, RZ, R92.reuse, P2 ;  /* 0x000000ffff227224 */ /* 0x100fe200010e065c */
[-C--:B------:R-:W-:Y:S01]  /*70b0*/  ISETP.GT.U32.AND P4, PT, R45, R2.reuse, PT ;  /* 0x000000022d00720c */ /* 0x080fe20003f84070 */
[--C-:B------:R-:W-:Y:S01]  /*70c0*/  IMAD.X R40, RZ, RZ, R92.reuse, P0 ;  /* 0x000000ffff287224 */ /* 0x100fe200000e065c */
[C---:B------:R-:W-:Y:S02]  /*70d0*/  IADD3 R47, P2, PT, R91.reuse, 0xb7, RZ ;  /* 0x000000b75b2f7810 */ /* 0x040fe40007f5e0ff */
[----:B------:R-:W-:Y:S01]  /*70e0*/  IADD3 R45, P0, PT, R91, 0xb6, RZ ;  /* 0x000000b65b2d7810 */ /* 0x000fe20007f1e0ff */
[--C-:B------:R-:W-:Y:S01]  /*70f0*/  IMAD.X R42, RZ, RZ, R92.reuse, P1 ;  /* 0x000000ffff2a7224 */ /* 0x100fe200008e065c */
[-C--:B------:R-:W-:Y:S01]  /*7100*/  ISETP.GT.U32.AND P1, PT, R47, R2.reuse, PT ;  /* 0x000000022f00720c */ /* 0x080fe20003f24070 */
[--C-:B------:R-:W-:Y:S01]  /*7110*/  IMAD.X R48, RZ, RZ, R92.reuse, P3 ;  /* 0x000000ffff307224 */ /* 0x100fe200018e065c */
[C---:B------:R-:W-:Y:S01]  /*7120*/  IADD3 R47, P3, PT, R91.reuse, 0xbc, RZ ;  /* 0x000000bc5b2f7810 */ /* 0x040fe20007f7e0ff */
[--C-:B------:R-:W-:Y:S01]  /*7130*/  IMAD.X R50, RZ, RZ, R92.reuse, P0 ;  /* 0x000000ffff327224 */ /* 0x100fe200000e065c */
[----:B------:R-:W-:Y:S01]  /*7140*/  IADD3 R49, P0, PT, R91, 0xbd, RZ ;  /* 0x000000bd5b317810 */ /* 0x000fe20007f1e0ff */
[--C-:B------:R-:W-:Y:S01]  /*7150*/  IMAD.X R52, RZ, RZ, R92.reuse, P2 ;  /* 0x000000ffff347224 */ /* 0x100fe200010e065c */
[----:B------:R-:W-:Y:S01]  /*7160*/  ISETP.GT.U32.AND P2, PT, R45, R2, PT ;  /* 0x000000022d00720c */ /* 0x000fe20003f44070 */
[--C-:B------:R-:W-:Y:S01]  /*7170*/  IMAD.X R53, RZ, RZ, R92.reuse, P3 ;  /* 0x000000ffff357224 */ /* 0x100fe200018e065c */
[C---:B------:R-:W-:Y:S01]  /*7180*/  IADD3 R45, P3, PT, R91.reuse, 0xbe, RZ ;  /* 0x000000be5b2d7810 */ /* 0x040fe20007f7e0ff */
[----:B------:R-:W-:Y:S01]  /*7190*/  IMAD.X R54, RZ, RZ, R92, P0 ;  /* 0x000000ffff367224 */ /* 0x000fe200000e065c */
[----:B------:R-:W-:-:S02]  /*71a0*/  IADD3 R51, P0, PT, R91, 0xbf, RZ ;  /* 0x000000bf5b337810 */ /* 0x000fc40007f1e0ff */
[----:B------:R-:W-:Y:S01]  /*71b0*/  ISETP.GT.U32.AND.EX P5, PT, R48, RZ, PT, P5 ;  /* 0x000000ff3000720c */ /* 0x000fe20003fa4150 */
[--C-:B------:R-:W-:Y:S01]  /*71c0*/  IMAD.X R48, RZ, RZ, R92.reuse, P3 ;  /* 0x000000ffff307224 */ /* 0x100fe200018e065c */
[----:B------:R-:W-:Y:S02]  /*71d0*/  ISETP.GT.U32.AND.EX P4, PT, R42, RZ, PT, P4 ;  /* 0x000000ff2a00720c */ /* 0x000fe40003f84140 */
[-C--:B------:R-:W-:Y:S01]  /*71e0*/  ISETP.GT.U32.AND P3, PT, R39, R2.reuse, PT ;  /* 0x000000022700720c */ /* 0x080fe20003f64070 */
[----:B------:R-:W-:Y:S01]  /*71f0*/  IMAD.X R39, RZ, RZ, R92, P0 ;  /* 0x000000ffff277224 */ /* 0x000fe200000e065c */
[----:B------:R-:W-:Y:S02]  /*7200*/  SEL R149, RZ, 0x4, !P5 ;  /* 0x00000004ff957807 */ /* 0x000fe40006800000 */
[-C--:B------:R-:W-:Y:S02]  /*7210*/  ISETP.GT.U32.AND P0, PT, R37, R2.reuse, PT ;  /* 0x000000022500720c */ /* 0x080fe40003f04070 */
[----:B------:R-:W-:-:S02]  /*7220*/  ISETP.GT.U32.AND P5, PT, R43, R2, PT ;  /* 0x000000022b00720c */ /* 0x000fc40003fa4070 */
[----:B------:R-:W-:Y:S02]  /*7230*/  ISETP.GT.U32.AND.EX P1, PT, R52, RZ, PT, P1 ;  /* 0x000000ff3400720c */ /* 0x000fe40003f24110 */
[----:B------:R-:W-:Y:S01]  /*7240*/  ISETP.GT.U32.AND.EX P2, PT, R50, RZ, PT, P2 ;  /* 0x000000ff3200720c */ /* 0x000fe20003f44120 */
[----:B--2---:R-:W-:Y:S04]  /*7250*/  STS.U16 [R3+UR10+0x6000], R4 ;  /* 0x0060000403007988 */ /* 0x004fe8000800040a */
[----:B---3--:R-:W-:Y:S04]  /*7260*/  STS.U16 [R3+UR10+0x6800], R8 ;  /* 0x0068000803007988 */ /* 0x008fe8000800040a */
[----:B------:R-:W-:Y:S04]  /*7270*/  STS.U16 [R55+UR10+0x6100], R5 ;  /* 0x0061000537007988 */ /* 0x000fe8000800040a */
[----:B------:R-:W-:Y:S04]  /*7280*/  STS.U16 [R55+UR10+0x6500], R7 ;  /* 0x0065000737007988 */ /* 0x000fe8000800040a */
[----:B------:R-:W-:Y:S04]  /*7290*/  STS.U16 [R55+UR10+0x6900], R9 ;  /* 0x0069000937007988 */ /* 0x000fe8000800040a */
[----:B------:R-:W-:Y:S04]  /*72a0*/  STS.U16 [R55+UR10+0x6d00], R11 ;  /* 0x006d000b37007988 */ /* 0x000fe8000800040a */
[----:B------:R-:W-:Y:S04]  /*72b0*/  STS.U16 [R55+UR10+0x7100], R13 ;  /* 0x0071000d37007988 */ /* 0x000fe8000800040a */
[----:B------:R-:W-:Y:S04]  /*72c0*/  STS.U16 [R55+UR10+0x7500], R15 ;  /* 0x0075000f37007988 */ /* 0x000fe8000800040a */
[----:B------:R-:W-:Y:S04]  /*72d0*/  STS.U16 [R55+UR10+0x7900], R17 ;  /* 0x0079001137007988 */ /* 0x000fe8000800040a */
[----:B------:R0:W-:Y:S02]  /*72e0*/  STS.U16 [R55+UR10+0x7d00], R19 ;  /* 0x007d001337007988 */ /* 0x0001e4000800040a */
[----:B0-----:R-:W0:Y:S02]  /*72f0*/  S2R R55, SR_TID.X ;  /* 0x0000000000377919 */ /* 0x001e240000002100 */
[----:B------:R1:W-:Y:S04]  /*7300*/  STS.U16 [R252+UR10+0x6200], R21 ;  /* 0x00620015fc007988 */ /* 0x0003e8000800040a */
[----:B------:R1:W-:Y:S04]  /*7310*/  STS.U16 [R252+UR10+0x6600], R23 ;  /* 0x00660017fc007988 */ /* 0x0003e8000800040a */
[----:B----4-:R1:W-:Y:S04]  /*7320*/  STS.U16 [R252+UR10+0x6a00], R25 ;  /* 0x006a0019fc007988 */ /* 0x0103e8000800040a */
[----:B------:R1:W-:Y:S01]  /*7330*/  STS.U16 [R252+UR10+0x6e00], R27 ;  /* 0x006e001bfc007988 */ /* 0x0003e2000800040a */
[----:B0-----:R-:W-:-:S03]  /*7340*/  LOP3.LUT P6, RZ, R55, 0x7f, RZ, 0xc0, !PT ;  /* 0x0000007f37ff7812 */ /* 0x001fc600078cc0ff */
[----:B------:R1:W-:Y:S04]  /*7350*/  STS.U16 [R252+UR10+0x7200], R29 ;  /* 0x0072001dfc007988 */ /* 0x0003e8000800040a */
[----:B------:R1:W-:Y:S04]  /*7360*/  STS.U16 [R252+UR10+0x7600], R31 ;  /* 0x0076001ffc007988 */ /* 0x0003e8000800040a */
[----:B------:R1:W-:Y:S02]  /*7370*/  STS.U16 [R252+UR10+0x7a00], R33 ;  /* 0x007a0021fc007988 */ /* 0x0003e4000800040a */
[----:B------:R-:W-:-:S02]  /*7380*/  VOTEU.ALL UP3, P6 ;  /* 0x0000000000ff7886 */ /* 0x000fc40003060000 */
        /* <DEDUP_REMOVED lines=9> */
[----:B------:R0:W-:Y:S06]  /*7420*/  MEMBAR.ALL.CTA ;  /* 0x0000000000007992 */ /* 0x0001ec0000008000 */
[----:B0-----:R-:W-:Y:S04]  /*7430*/  FENCE.VIEW.ASYNC.S ;  /* 0x00000000000073c6 */ /* 0x001fe80000000000 */
[----:B------:R-:W0:Y:S02]  /*7440*/  FENCE.VIEW.ASYNC.S ;  /* 0x00000000000073c6 */ /* 0x000e240000000000 */
[----:B0-----:R1:W0:Y:S01]  /*7450*/  @!UP3 SYNCS.EXCH.64 URZ, [UR10+0xa010], UR6 ;  /* 0x00a010060affb5b2 */ /* 0x0012220008000100 */
[----:B------:R-:W-:Y:S01]  /*7460*/  SEL R4, RZ, 0x7fff8, !P4 ;  /* 0x0007fff8ff047807 */ /* 0x000fe20006000000 */
[----:B0-----:R-:W-:Y:S06]  /*7470*/  BAR.SYNC.DEFER_BLOCKING 0x0 ;  /* 0x0000000000007b1d */ /* 0x001fec0000010000 */
[----:B-1----:R-:W-:Y:S05]  /*7480*/  BRA.U UP2, `(.L_x_16) ;  /* 0x0000000102547547 */ /* 0x002fea000b800000 */
[----:B------:R-:W-:Y:S01]  /*7490*/  UIADD3 UR6, UPT, UPT, UR10, 0xa010, URZ ;  /* 0x0000a0100a067890 */ /* 0x000fe2000fffe0ff */
[----:B------:R-:W-:Y:S01]  /*74a0*/  UMOV UR32, UR24 ;  /* 0x0000001800207c82 */ /* 0x000fe20008000000 */
[----:B------:R-:W-:Y:S01]  /*74b0*/  UMOV UR33, 0x40004040 ;  /* 0x4000404000217882 */ /* 0x000fe20000000000 */
[----:B------:R-:W-:Y:S01]  /*74c0*/  UMOV UR28, UR20 ;  /* 0x00000014001c7c82 */ /* 0x000fe20008000000 */
[----:B------:R-:W-:Y:S01]  /*74d0*/  UMOV UR29, 0x40004040 ;  /* 0x40004040001d7882 */ /* 0x000fe20000000000 */
[----:B------:R-:W-:Y:S01]  /*74e0*/  UMOV UR34, 0x0 ;  /* 0x0000000000227882 */ /* 0x000fe20000000000 */
[----:B------:R-:W-:Y:S01]  /*74f0*/  UMOV UR35, 0x8108490 ;  /* 0x0810849000237882 */ /* 0x000fe20000000000 */
[----:B------:R-:W-:Y:S01]  /*7500*/  UMOV UR36, 0x0 ;  /* 0x0000000000247882 */ /* 0x000fe20000000000 */
[----:B------:R-:W-:Y:S01]  /*7510*/  UMOV UR37, 0x8108490 ;  /* 0x0810849000257882 */ /* 0x000fe20000000000 */
[----:B------:R-:W-:Y:S01]  /*7520*/  UMOV UR54, 0x0 ;  /* 0x0000000000367882 */ /* 0x000fe20000000000 */
[----:B------:R-:W-:Y:S01]  /*7530*/  UMOV UR55, 0x8108490 ;  /* 0x0810849000377882 */ /* 0x000fe20000000000 */
[----:B------:R0:W-:Y:S01]  /*7540*/  UTCHMMA gdesc[UR32], gdesc[UR28], tmem[UR16], tmem[UR34], idesc[UR35], !UPT ;  /* 0x00ff221c200075ea */ /* 0x0001e2000f800010 */
[----:B------:R-:W-:Y:S01]  /*7550*/  UMOV UR7, URZ ;  /* 0x000000ff00077c82 */ /* 0x000fe20008000000 */
        /* <DEDUP_REMOVED lines=8> */
.L_x_16:
[----:B------:R-:W1:Y:S01]  /*75e0*/  SYNCS.PHASECHK.TRANS64.TRYWAIT P4, [UR10+0xa010], RZ ;  /* 0x00a010ffff0075a7 */ /* 0x000e62000808110a */
[----:B------:R-:W-:Y:S01]  /*75f0*/  SEL R5, RZ, 0x1, !P1 ;  /* 0x00000001ff057807 */ /* 0x000fe20004800000 */
[----:B------:R-:W-:Y:S01]  /*7600*/  VIADD R13, R91, 0x81 ;  /* 0x000000815b0d7836 */ /* 0x000fe20000000000 */
[-C--:B------:R-:W-:Y:S02]  /*7610*/  ISETP.GT.U32.AND P1, PT, R41, R2.reuse, PT ;  /* 0x000000022900720c */ /* 0x080fe40003f24070 */
[----:B------:R-:W-:Y:S02]  /*7620*/  SEL R6, RZ, 0x1fffe, !P2 ;  /* 0x0001fffeff067807 */ /* 0x000fe40005000000 */
[----:B------:R-:W-:Y:S02]  /*7630*/  ISETP.GT.U32.AND P2, PT, R49, R2, PT ;  /* 0x000000023100720c */ /* 0x000fe40003f44070 */
[----:B------:R-:W-:Y:S01]  /*7640*/  ISETP.GT.U32.AND.EX P5, PT, R40, RZ, PT, P5 ;  /* 0x000000ff2800720c */ /* 0x000fe20003fa4150 */
[----:B------:R-:W-:Y:S01]  /*7650*/  IMAD.IADD R5, R5, 0x1, R6 ;  /* 0x0000000105057824 */ /* 0x000fe200078e0206 */
[----:B------:R-:W-:-:S02]  /*7660*/  ISETP.GT.U32.AND.EX P3, PT, R32, RZ, PT, P3 ;  /* 0x000000ff2000720c */ /* 0x000fc40003f64130 */
[----:B------:R-:W-:Y:S02]  /*7670*/  ISETP.GT.U32.AND.EX P0, PT, R30, RZ, PT, P0 ;  /* 0x000000ff1e00720c */ /* 0x000fe40003f04100 */
[----:B------:R-:W-:Y:S02]  /*7680*/  ISETP.GT.U32.AND.EX P1, PT, R34, RZ, PT, P1 ;  /* 0x000000ff2200720c */ /* 0x000fe40003f24110 */
[----:B------:R-:W-:Y:S02]  /*7690*/  ISETP.GT.U32.AND.EX P2, PT, R54, RZ, PT, P2 ;  /* 0x000000ff3600720c */ /* 0x000fe40003f44120 */
[----:B------:R-:W-:Y:S02]  /*76a0*/  SEL R8, RZ, 0x1, !P5 ;  /* 0x00000001ff087807 */ /* 0x000fe40006800000 */
[----:B------:R-:W-:Y:S02]  /*76b0*/  SEL R150, RZ, 0x4, !P3 ;  /* 0x00000004ff967807 */ /* 0x000fe40005800000 */
[----:B------:R-:W-:-:S02]  /*76c0*/  IADD3 R11, P5, PT, R91, 0xb9, RZ ;  /* 0x000000b95b0b7810 */ /* 0x000fc40007fbe0ff */
[-C--:B------:R-:W-:Y:S02]  /*76d0*/  ISETP.GT.U32.AND P3, PT, R47, R2.reuse, PT ;  /* 0x000000022f00720c */ /* 0x080fe40003f64070 */
[----:B------:R-:W-:Y:S02]  /*76e0*/  SEL R7, RZ, 0x7fff8, !P0 ;  /* 0x0007fff8ff077807 */ /* 0x000fe40004000000 */
[----:B------:R-:W-:Y:S02]  /*76f0*/  SEL R9, RZ, 0x1fffe, !P1 ;  /* 0x0001fffeff097807 */ /* 0x000fe40004800000 */
[-C--:B------:R-:W-:Y:S02]  /*7700*/  ISETP.GT.U32.AND P0, PT, R51, R2.reuse, PT ;  /* 0x000000023300720c */ /* 0x080fe40003f04070 */
[-C--:B------:R-:W-:Y:S01]  /*7710*/  ISETP.GT.U32.AND P1, PT, R45, R2.reuse, PT ;  /* 0x000000022d00720c */ /* 0x080fe20003f24070 */
[----:B------:R-:W-:Y:S01]  /*7720*/  IMAD.IADD R8, R8, 0x1, R9 ;  /* 0x0000000108087824 */ /* 0x000fe200078e0209 */
[----:B------:R-:W-:Y:S01]  /*7730*/  SEL R151, RZ, 0x4, !P2 ;  /* 0x00000004ff977807 */ /* 0x000fe20005000000 */
[----:B------:R-:W-:Y:S01]  /*7740*/  VIADD R9, R91, 0x80 ;  /* 0x000000805b097836 */ /* 0x000fe20000000000 */
[----:B------:R-:W-:Y:S01]  /*7750*/  ISETP.GT.U32.AND P2, PT, R11, R2, PT ;  /* 0x000000020b00720c */ /* 0x000fe20003f44070 */
[----:B------:R-:W-:Y:S01]  /*7760*/  VIADD R11, R91, 0x85 ;  /* 0x000000855b0b7836 */ /* 0x000fe20000000000 */
[----:B------:R-:W-:-:S02]  /*7770*/  ISETP.GT.U32.AND.EX P3, PT, R53, RZ, PT, P3 ;  /* 0x000000ff3500720c */ /* 0x000fc40003f64130 */
[----:B------:R-:W-:Y:S02]  /*7780*/  ISETP.GT.U32.AND.EX P0, PT, R39, RZ, PT, P0 ;  /* 0x000000ff2700720c */ /* 0x000fe40003f04100 */
[----:B------:R-:W-:Y:S02]  /*7790*/  ISETP.GT.U32.AND.EX P1, PT, R48, RZ, PT, P1 ;  /* 0x000000ff3000720c */ /* 0x000fe40003f24110 */
[----:B------:R-:W-:Y:S02]  /*77a0*/  SEL R10, RZ, 0x7fff8, !P3 ;  /* 0x0007fff8ff0a7807 */ /* 0x000fe40005800000 */
[----:B------:R-:W-:Y:S02]  /*77b0*/  ISETP.GT.U32.AND P3, PT, R11, R2, PT ;  /* 0x000000020b00720c */ /* 0x000fe40003f64070 */
[----:B------:R-:W-:Y:S02]  /*77c0*/  SEL R12, RZ, 0x1fffe, !P1 ;  /* 0x0001fffeff0c7807 */ /* 0x000fe40004800000 */
[----:B------:R-:W-:-:S02]  /*77d0*/  SEL R11, RZ, 0x1, !P0 ;  /* 0x00000001ff0b7807 */ /* 0x000fc40004000000 */
[----:B------:R-:W-:-:S03]  /*77e0*/  ISETP.GT.U32.AND P1, PT, R13, R2, PT ;  /* 0x000000020d00720c */ /* 0x000fc60003f24070 */
[----:B------:R-:W-:Y:S01]  /*77f0*/  IMAD.IADD R11, R11, 0x1, R12 ;  /* 0x000000010b0b7824 */ /* 0x000fe200078e020c */
[----:B-1----:R-:W-:Y:S09]  /*7800*/  @!P4 BRA `(.L_x_17) ;  /* 0x0000006c009cc947 */ /* 0x002ff20003800000 */
.L_x_25:
[----:B------:R-:W-:Y:S01]  /*7810*/  LOP3.LUT R5, R5, 0x3, RZ, 0xc0, !PT ;  /* 0x0000000305057812 */ /* 0x000fe200078ec0ff */
[----:B------:R-:W-:Y:S01]  /*7820*/  BAR.SYNC.DEFER_BLOCKING 0x0 ;  /* 0x0000000000007b1d */ /* 0x000fe20000010000 */
[----:B------:R-:W-:Y:S02]  /*7830*/  LOP3.LUT R8, R8, 0x3, RZ, 0xc0, !PT ;  /* 0x0000000308087812 */ /* 0x000fe400078ec0ff */
[----:B------:R-:W-:Y:S02]  /*7840*/  LOP3.LUT R11, R11, 0x3, RZ, 0xc0, !PT ;  /* 0x000000030b0b7812 */ /* 0x000fe400078ec0ff */
[----:B------:R-:W-:Y:S02]  /*7850*/  ISETP.GT.U32.AND P4, PT, R9, R2, PT ;  /* 0x000000020900720c */ /* 0x000fe40003f84070 */
[----:B------:R-:W-:Y:S01]  /*7860*/  IADD3 R149, PT, PT, R5, R4, R149 ;  /* 0x0000000405957210 */ /* 0x000fe20007ffe095 */
[----:B------:R-:W1:Y:S01]  /*7870*/  S2R R236, SR_TID.X ;  /* 0x0000000000ec7919 */ /* 0x000e620000002100 */
[----:B------:R-:W-:-:S02]  /*7880*/  ISETP.GT.U32.AND.EX P4, PT, R20, RZ, PT, P4 ;  /* 0x000000ff1400720c */ /* 0x000fc40003f84140 */
[----:B------:R-:W-:Y:S01]  /*7890*/  IADD3 R150, PT, PT, R8, R7, R150 ;  /* 0x0000000708967210 */ /* 0x000fe20007ffe096 */
[----:B------:R-:W-:Y:S01]  /*78a0*/  IMAD.SHL.U32 R149, R149, 0x100, RZ ;  /* 0x0000010095957824 */ /* 0x000fe200078e00ff */
[----:B------:R-:W-:Y:S02]  /*78b0*/  IADD3 R151, PT, PT, R11, R10, R151 ;  /* 0x0000000a0b977210 */ /* 0x000fe40007ffe097 */
[----:B------:R-:W2:Y:S01]  /*78c0*/  LDTM.x64 R4, tmem[UR17+0x40] ;  /* 0x00004011000479ee */ /* 0x000ea20008340000 */
[----:B------:R-:W-:Y:S02]  /*78d0*/  ISETP.GT.U32.AND.EX P1, PT, R192, RZ, PT, P1 ;  /* 0x000000ffc000720c */ /* 0x000fe40003f24110 */
[----:B------:R-:W-:Y:S02]  /*78e0*/  LOP3.LUT R0, R0, 0xfffeffff, RZ, 0xc0, !PT ;  /* 0xfffeffff00007812 */ /* 0x000fe400078ec0ff */
[----:B------:R-:W-:Y:S02]  /*78f0*/  LOP3.LUT R151, R151, 0xf, RZ, 0xc0, !PT ;  /* 0x0000000f97977812 */ /* 0x000fe400078ec0ff */
[----:B------:R-:W-:-:S04]  /*7900*/  @P0 LOP3.LUT R0, R0, 0x10000, RZ, 0xfc, !PT ;  /* 0x0001000000000812 */ /* 0x000fc800078efcff */
[----:B------:R-:W-:Y:S01]  /*7910*/  LOP3.LUT R0, R0, 0xffffbfff, RZ, 0xc0, !PT ;  /* 0xffffbfff00007812 */ /* 0x000fe200078ec0ff */
[----:B--2---:R-:W-:Y:S01]  /*7920*/  FMUL R192, R5, UR39 ;  /* 0x0000002705c07c20 */ /* 0x004fe20008400000 */
[C---:B------:R-:W-:Y:S02]  /*7930*/  VIADD R5, R91.reuse, 0x82 ;  /* 0x000000825b057836 */ /* 0x040fe40000000000 */
[----:B------:R-:W-:Y:S01]  /*7940*/  FMUL R190, R4, UR39 ;  /* 0x0000002704be7c20 */ /* 0x000fe20008400000 */
[----:B------:R-:W-:Y:S02]  /*7950*/  VIADD R4, R91, 0x83 ;  /* 0x000000835b047836 */ /* 0x000fe40000000000 */
[----:B------:R-:W-:Y:S01]  /*7960*/  FMUL R7, R7, UR39 ;  /* 0x0000002707077c20 */ /* 0x000fe20008400000 */
[----:B------:R-:W-:Y:S01]  /*7970*/  FSEL R192, R192, -INF , !P1 ;  /* 0xff800000c0c07808 */ /* 0x000fe20004800000 */
[----:B------:R-:W-:Y:S01]  /*7980*/  FMUL R8, R8, UR39 ;  /* 0x0000002708087c20 */ /* 0x000fe20008400000 */
[-C--:B------:R-:W-:Y:S01]  /*7990*/  ISETP.GT.U32.AND P1, PT, R5, R2.reuse, PT ;  /* 0x000000020500720c */ /* 0x080fe20003f24070 */
[----:B------:R-:W-:Y:S01]  /*79a0*/  FMUL R9, R9, UR39 ;  /* 0x0000002709097c20 */ /* 0x000fe20008400000 */
[----:B------:R-:W-:Y:S01]  /*79b0*/  FSEL R190, R190, -INF , !P4 ;  /* 0xff800000bebe7808 */ /* 0x000fe20006000000 */
[----:B------:R-:W-:Y:S01]  /*79c0*/  FMUL R10, R10, UR39 ;  /* 0x000000270a0a7c20 */ /* 0x000fe20008400000 */
[----:B------:R-:W-:Y:S01]  /*79d0*/  ISETP.GT.U32.AND P4, PT, R4, R2, PT ;  /* 0x000000020400720c */ /* 0x000fe20003f84070 */
[----:B------:R-:W-:Y:S01]  /*79e0*/  FMUL R11, R11, UR39 ;  /* 0x000000270b0b7c20 */ /* 0x000fe20008400000 */
[----:B------:R-:W-:Y:S01]  /*79f0*/  ISETP.GT.U32.AND.EX P1, PT, R193, RZ, PT, P1 ;  /* 0x000000ffc100720c */ /* 0x000fe20003f24110 */
[----:B------:R-:W-:Y:S01]  /*7a00*/  FMUL R193, R6, UR39 ;  /* 0x0000002706c17c20 */ /* 0x000fe20008400000 */
[C---:B------:R-:W-:Y:S01]  /*7a10*/  IADD3 R4, P6, PT, R91.reuse, 0x9d, RZ ;  /* 0x0000009d5b047810 */ /* 0x040fe20007fde0ff */
[----:B------:R-:W-:-:S02]  /*7a20*/  VIADD R6, R91, 0x84 ;  /* 0x000000845b067836 */ /* 0x000fc40000000000 */
[----:B------:R-:W-:Y:S01]  /*7a30*/  FMUL R14, R14, UR39 ;  /* 0x000000270e0e7c20 */ /* 0x000fe20008400000 */
[----:B------:R-:W-:Y:S01]  /*7a40*/  FMUL R15, R15, UR39 ;  /* 0x000000270f0f7c20 */ /* 0x000fe20008400000 */
[----:B------:R-:W-:Y:S01]  /*7a50*/  FSEL R193, R193, -INF , !P1 ;  /* 0xff800000c1c17808 */ /* 0x000fe20004800000 */
[----:B------:R-:W-:Y:S01]  /*7a60*/  IMAD.X R5, RZ, RZ, R92, P6 ;  /* 0x000000ffff057224 */ /* 0x000fe200030e065c */
[----:B------:R-:W-:Y:S01]  /*7a70*/  ISETP.GT.U32.AND P1, PT, R6, R2, PT ;  /* 0x000000020600720c */ /* 0x000fe20003f24070 */
[----:B------:R-:W-:Y:S01]  /*7a80*/  FMUL R16, R16, UR39 ;  /* 0x0000002710107c20 */ /* 0x000fe20008400000 */
[----:B------:R-:W-:Y:S01]  /*7a90*/  ISETP.GT.U32.AND.EX P6, PT, R224, RZ, PT, P4 ;  /* 0x000000ffe000720c */ /* 0x000fe20003fc4140 */
[----:B------:R-:W-:Y:S01]  /*7aa0*/  FMUL R18, R18, UR39 ;  /* 0x0000002712127c20 */ /* 0x000fe20008400000 */
[----:B------:R-:W-:Y:S01]  /*7ab0*/  IADD3 R6, P4, PT, R91, 0x9e, RZ ;  /* 0x0000009e5b067810 */ /* 0x000fe20007f9e0ff */
[----:B------:R-:W-:Y:S01]  /*7ac0*/  FMUL R20, R20, UR39 ;  /* 0x0000002714147c20 */ /* 0x000fe20008400000 */
[----:B------:R-:W-:Y:S01]  /*7ad0*/  ISETP.GT.U32.AND.EX P1, PT, R213, RZ, PT, P1 ;  /* 0x000000ffd500720c */ /* 0x000fe20003f24110 */
[----:B------:R-:W-:-:S02]  /*7ae0*/  VIADD R213, R91, 0x86 ;  /* 0x000000865bd57836 */ /* 0x000fc40000000000 */
[----:B------:R-:W-:Y:S01]  /*7af0*/  FMUL R21, R21, UR39 ;  /* 0x0000002715157c20 */ /* 0x000fe20008400000 */
[--C-:B------:R-:W-:Y:S01]  /*7b00*/  IMAD.X R232, RZ, RZ, R92.reuse, P4 ;  /* 0x000000ffffe87224 */ /* 0x100fe200020e065c */
[----:B------:R-:W-:Y:S01]  /*7b10*/  ISETP.GT.U32.AND.EX P4, PT, R195, RZ, PT, P3 ;  /* 0x000000ffc300720c */ /* 0x000fe20003f84130 */
[----:B------:R-:W-:Y:S01]  /*7b20*/  FMUL R17, R17, UR39 ;  /* 0x0000002711117c20 */ /* 0x000fe20008400000 */
[----:B------:R-:W-:Y:S01]  /*7b30*/  FSEL R195, R7, -INF , !P6 ;  /* 0xff80000007c37808 */ /* 0x000fe20007000000 */
[----:B------:R-:W-:Y:S01]  /*7b40*/  FMUL R23, R23, UR39 ;  /* 0x0000002717177c20 */ /* 0x000fe20008400000 */
[----:B------:R-:W-:Y:S01]  /*7b50*/  IADD3 R7, P6, PT, R91, 0xa5, RZ ;  /* 0x000000a55b077810 */ /* 0x000fe20007fde0ff */
[----:B------:R-:W-:Y:S01]  /*7b60*/  FMUL R19, R19, UR39 ;  /* 0x0000002713137c20 */ /* 0x000fe20008400000 */
[----:B------:R-:W-:Y:S01]  /*7b70*/  FSEL R224, R8, -INF , !P1 ;  /* 0xff80000008e07808 */ /* 0x000fe20004800000 */
[----:B------:R-:W-:Y:S01]  /*7b80*/  FMUL R24, R24, UR39 ;  /* 0x0000002718187c20 */ /* 0x000fe20008400000 */
[-C--:B------:R-:W-:Y:S01]  /*7b90*/  ISETP.GT.U32.AND P3, PT, R7, R2.reuse, PT ;  /* 0x000000020700720c */ /* 0x080fe20003f64070 */
[--C-:B------:R-:W-:Y:S01]  /*7ba0*/  IMAD.X R7, RZ, RZ, R92.reuse, P6 ;  /* 0x000000ffff077224 */ /* 0x100fe200030e065c */
[-C--:B------:R-:W-:Y:S01]  /*7bb0*/  ISETP.GT.U32.AND P1, PT, R213, R2.reuse, PT ;  /* 0x00000002d500720c */ /* 0x080fe20003f24070 */
[----:B------:R-:W-:Y:S01]  /*7bc0*/  FMUL R22, R22, UR39 ;  /* 0x0000002716167c20 */ /* 0x000fe20008400000 */
[----:B------:R-:W-:Y:S01]  /*7bd0*/  FSEL R213, R9, -INF , !P4 ;  /* 0xff80000009d57808 */ /* 0x000fe20006000000 */
[C---:B------:R-:W-:Y:S01]  /*7be0*/  VIADD R9, R91.reuse, 0x87 ;  /* 0x000000875b097836 */ /* 0x040fe20000000000 */
[----:B------:R-:W-:Y:S01]  /*7bf0*/  IADD3 R8, P6, PT, R91, 0xb8, RZ ;  /* 0x000000b85b087810 */ /* 0x000fe20007fde0ff */
[----:B------:R-:W-:Y:S01]  /*7c00*/  FMUL R26, R26, UR39 ;  /* 0x000000271a1a7c20 */ /* 0x000fe20008400000 */
[----:B------:R-:W-:Y:S01]  /*7c10*/  ISETP.GT.U32.AND.EX P1, PT, R216, RZ, PT, P1 ;  /* 0x000000ffd800720c */ /* 0x000fe20003f24110 */
[----:B------:R-:W-:Y:S01]  /*7c20*/  FMUL R25, R25, UR39 ;  /* 0x0000002719197c20 */ /* 0x000fe20008400000 */
[-C--:B------:R-:W-:Y:S01]  /*7c30*/  ISETP.GT.U32.AND P4, PT, R8, R2.reuse, PT ;  /* 0x000000020800720c */ /* 0x080fe20003f84070 */
[--C-:B------:R-:W-:Y:S01]  /*7c40*/  IMAD.X R8, RZ, RZ, R92.reuse, P6 ;  /* 0x000000ffff087224 */ /* 0x100fe200030e065c */
[-C--:B------:R-:W-:Y:S01]  /*7c50*/  ISETP.GT.U32.AND P6, PT, R9, R2.reuse, PT ;  /* 0x000000020900720c */ /* 0x080fe20003fc4070 */
[--C-:B------:R-:W-:Y:S01]  /*7c60*/  IMAD.X R9, RZ, RZ, R92.reuse, P5 ;  /* 0x000000ffff097224 */ /* 0x100fe200028e065c */
[----:B------:R-:W-:Y:S01]  /*7c70*/  FSEL R216, R10, -INF , !P1 ;  /* 0xff8000000ad87808 */ /* 0x000fe20004800000 */
[----:B------:R-:W-:Y:S01]  /*7c80*/  FMUL R32, R32, UR39 ;  /* 0x0000002720207c20 */ /* 0x000fe20008400000 */
[----:B------:R-:W-:Y:S01]  /*7c90*/  IADD3 R10, P1, PT, R91, 0xbb, RZ ;  /* 0x000000bb5b0a7810 */ /* 0x000fe20007f3e0ff */
[----:B------:R-:W-:Y:S01]  /*7ca0*/  FMUL R51, R51, UR39 ;  /* 0x0000002733337c20 */ /* 0x000fe20008400000 */
[----:B------:R-:W-:Y:S01]  /*7cb0*/  ISETP.GT.U32.AND.EX P6, PT, R217, RZ, PT, P6 ;  /* 0x000000ffd900720c */ /* 0x000fe20003fc4160 */
[----:B------:R-:W-:Y:S01]  /*7cc0*/  FMUL R53, R53, UR39 ;  /* 0x0000002735357c20 */ /* 0x000fe20008400000 */
[-C--:B------:R-:W-:Y:S01]  /*7cd0*/  ISETP.GT.U32.AND P5, PT, R10, R2.reuse, PT ;  /* 0x000000020a00720c */ /* 0x080fe20003fa4070 */
[--C-:B------:R-:W-:Y:S01]  /*7ce0*/  IMAD.X R10, RZ, RZ, R92.reuse, P1 ;  /* 0x000000ffff0a7224 */ /* 0x100fe200008e065c */
[----:B------:R-:W-:Y:S01]  /*7cf0*/  ISETP.GT.U32.AND.EX P1, PT, R9, RZ, PT, P2 ;  /* 0x000000ff0900720c */ /* 0x000fe20003f24120 */
[----:B------:R-:W-:Y:S01]  /*7d00*/  FMUL R55, R55, UR39 ;  /* 0x0000002737377c20 */ /* 0x000fe20008400000 */
        /* <DEDUP_REMOVED lines=8> */
[----:B------:R-:W-:Y:S01]  /*7d90*/  IADD3 R233, P6, PT, R91, 0x9f, RZ ;  /* 0x0000009f5be97810 */ /* 0x000fe20007fde0ff */
[----:B------:R-:W-:Y:S01]  /*7da0*/  FMUL R56, R56, UR39 ;  /* 0x0000002738387c20 */ /* 0x000fe20008400000 */
[----:B------:R-:W-:Y:S01]  /*7db0*/  ISETP.GT.U32.AND.EX P3, PT, R7, RZ, PT, P3 ;  /* 0x000000ff0700720c */ /* 0x000fe20003f64130 */
[----:B------:R-:W-:Y:S01]  /*7dc0*/  FMUL R57, R57, UR39 ;  /* 0x0000002739397c20 */ /* 0x000fe20008400000 */
[----:B------:R-:W-:Y:S01]  /*7dd0*/  ISETP.GT.U32.AND.EX P2, PT, R9, RZ, PT, P2 ;  /* 0x000000ff0900720c */ /* 0x000fe20003f44120 */
[--C-:B------:R-:W-:Y:S01]  /*7de0*/  IMAD.X R8, RZ, RZ, R92.reuse, P6 ;  /* 0x000000ffff087224 */ /* 0x100fe200030e065c */
[----:B------:R-:W-:Y:S01]  /*7df0*/  IADD3 R7, P6, PT, R91, 0xa4, RZ ;  /* 0x000000a45b077810 */ /* 0x000fe20007fde0ff */
[----:B------:R-:W-:Y:S01]  /*7e00*/  FMUL R58, R58, UR39 ;  /* 0x000000273a3a7c20 */ /* 0x000fe20008400000 */
[----:B------:R-:W-:Y:S01]  /*7e10*/  ISETP.GT.U32.AND.EX P5, PT, R10, RZ, PT, P5 ;  /* 0x000000ff0a00720c */ /* 0x000fe20003fa4150 */
[----:B------:R-:W-:Y:S01]  /*7e20*/  FMUL R60, R60, UR39 ;  /* 0x000000273c3c7c20 */ /* 0x000fe20008400000 */
[----:B------:R-:W-:Y:S01]  /*7e30*/  SEL R11, RZ, 0x1fffe, !P2 ;  /* 0x0001fffeff0b7807 */ /* 0x000fe20005000000 */
[----:B------:R-:W-:Y:S01]  /*7e40*/  IMAD.X R9, RZ, RZ, R92, P6 ;  /* 0x000000ffff097224 */ /* 0x000fe200030e065c */
[----:B------:R-:W-:Y:S01]  /*7e50*/  ISETP.GT.U32.AND P6, PT, R7, R2, PT ;  /* 0x000000020700720c */ /* 0x000fe20003fc4070 */
[----:B------:R-:W-:Y:S01]  /*7e60*/  FMUL R61, R61, UR39 ;  /* 0x000000273d3d7c20 */ /* 0x000fe20008400000 */
[----:B------:R-:W-:Y:S01]  /*7e70*/  SEL R10, RZ, 0x1, !P5 ;  /* 0x00000001ff0a7807 */ /* 0x000fe20006800000 */
[----:B------:R-:W-:Y:S01]  /*7e80*/  FMUL R62, R62, UR39 ;  /* 0x000000273e3e7c20 */ /* 0x000fe20008400000 */
[----:B------:R-:W-:Y:S01]  /*7e90*/  ISETP.GT.U32.AND.EX P0, PT, R9, RZ, PT, P6 ;  /* 0x000000ff0900720c */ /* 0x000fe20003f04160 */
[----:B------:R-:W-:Y:S01]  /*7ea0*/  FMUL R63, R63, UR39 ;  /* 0x000000273f3f7c20 */ /* 0x000fe20008400000 */
[----:B------:R-:W-:Y:S01]  /*7eb0*/  IADD3 R7, P6, PT, R91, 0xa7, RZ ;  /* 0x000000a75b077810 */ /* 0x000fe20007fde0ff */
[----:B------:R-:W-:-:S02]  /*7ec0*/  IMAD.IADD R10, R10, 0x1, R11 ;  /* 0x000000010a0a7824 */ /* 0x000fc400078e020b */
[----:B------:R-:W-:Y:S02]  /*7ed0*/  FMUL R64, R64, UR39 ;  /* 0x0000002740407c20 */ /* 0x000fe40008400000 */
[----:B------:R-:W-:Y:S01]  /*7ee0*/  IMAD.X R9, RZ, RZ, R92, P6 ;  /* 0x000000ffff097224 */ /* 0x000fe200030e065c */
[----:B------:R-:W-:Y:S02]  /*7ef0*/  ISETP.GT.U32.AND P6, PT, R7, R2, PT ;  /* 0x000000020700720c */ /* 0x000fe40003fc4070 */
[----:B------:R-:W-:-:S03]  /*7f00*/  LOP3.LUT R10, R10, 0x3, RZ, 0xc0, !PT ;  /* 0x000000030a0a7812 */ /* 0x000fc600078ec0ff */
[----:B------:R-:W-:Y:S02]  /*7f10*/  @P0 LOP3.LUT R0, R0, 0x4000, RZ, 0xfc, !PT ;  /* 0x0000400000000812 */ /* 0x000fe400078efcff */
[----:B------:R-:W-:Y:S02]  /*7f20*/  ISETP.GT.U32.AND.EX P0, PT, R9, RZ, PT, P6 ;  /* 0x000000ff0900720c */ /* 0x000fe40003f04160 */
[----:B------:R-:W-:Y:S02]  /*7f30*/  IADD3 R7, P6, PT, R91, 0xa6, RZ ;  /* 0x000000a65b077810 */ /* 0x000fe40007fde0ff */
[----:B------:R-:W-:-:S03]  /*7f40*/  LOP3.LUT R0, R0, 0xffffdfff, RZ, 0xc0, !PT ;  /* 0xffffdfff00007812 */ /* 0x000fc600078ec0ff */
[----:B------:R-:W-:Y:S01]  /*7f50*/  IMAD.X R9, RZ, RZ, R92, P6 ;  /* 0x000000ffff097224 */ /* 0x000fe200030e065c */
[----:B------:R-:W-:-:S05]  /*7f60*/  ISETP.GT.U32.AND P6, PT, R7, R2, PT ;  /* 0x000000020700720c */ /* 0x000fca0003fc4070 */
        /* <DEDUP_REMOVED lines=21> */
[----:B------:R-:W-:Y:S02]  /*80c0*/  LOP3.LUT R0, R0, 0xfffffff7, RZ, 0xc0, !PT ;  /* 0xfffffff700007812 */ /* 0x000fe400078ec0ff */
[----:B------:R-:W-:Y:S02]  /*80d0*/  IADD3.X R9, PT, PT, RZ, R92, RZ, P6, !PT ;  /* 0x0000005cff097210 */ /* 0x000fe400037fe4ff */
        /* <DEDUP_REMOVED lines=42> */
[----:B------:R-:W-:-:S04]  /*8380*/  ISETP.GT.U32.AND P6, PT, R7, R2, PT ;  /* 0x000000020700720c */ /* 0x000fc80003fc4070 */
[----:B------:R-:W-:Y:S02]  /*8390*/  ISETP.GT.U32.AND.EX P6, PT, R9, RZ, PT, P6 ;  /* 0x000000ff0900720c */ /* 0x000fe40003fc4160 */
[----:B------:R-:W-:-:S04]  /*83a0*/  @P0 LOP3.LUT R0, R0, 0x20, RZ, 0xfc, !PT ;  /* 0x0000002000000812 */ /* 0x000fc800078efcff */
[C---:B------:R-:W-:Y:S02]  /*83b0*/  LOP3.LUT P0, RZ, R0.reuse, 0x4, RZ, 0xc0, !PT ;  /* 0x0000000400ff7812 */ /* 0x040fe4000780c0ff */
[----:B------:R-:W-:-:S04]  /*83c0*/  LOP3.LUT R0, R0, 0xffbfffff, RZ, 0xc0, !PT ;  /* 0xffbfffff00007812 */ /* 0x000fc800078ec0ff */
[----:B------:R-:W-:-:S04]  /*83d0*/  LOP3.LUT R0, R0, 0xffffffef, RZ, 0xc0, !PT ;  /* 0xffffffef00007812 */ /* 0x000fc800078ec0ff */
[----:B------:R-:W-:Y:S02]  /*83e0*/  @P6 LOP3.LUT R0, R0, 0x10, RZ, 0xfc, !PT ;  /* 0x0000001000006812 */ /* 0x000fe400078efcff */
[----:B------:R-:W-:Y:S02]  /*83f0*/  IADD3 R7, P6, PT, R91, 0xaa, RZ ;  /* 0x000000aa5b077810 */ /* 0x000fe40007fde0ff */
[----:B------:R-:W-:-:S03]  /*8400*/  @P0 LOP3.LUT R0, R0, 0x400000, RZ, 0xfc, !PT ;  /* 0x0040000000000812 */ /* 0x000fc600078efcff */
[----:B------:R-:W-:Y:S01]  /*8410*/  IMAD.X R9, RZ, RZ, R92, P6 ;  /* 0x000000ffff097224 */ /* 0x000fe200030e065c */
[C---:B------:R-:W-:Y:S02]  /*8420*/  LOP3.LUT P0, RZ, R0.reuse, 0x8, RZ, 0xc0, !PT ;  /* 0x0000000800ff7812 */ /* 0x040fe4000780c0ff */
[----:B------:R-:W-:Y:S02]  /*8430*/  ISETP.GT.U32.AND P6, PT, R7, R2, PT ;  /* 0x000000020700720c */ /* 0x000fe40003fc4070 */
[----:B------:R-:W-:Y:S02]  /*8440*/  SEL R7, RZ, 0x4, !P1 ;  /* 0x00000004ff077807 */ /* 0x000fe40004800000 */
[----:B------:R-:W-:Y:S02]  /*8450*/  LOP3.LUT R0, R0, 0xff7fffff, RZ, 0xc0, !PT ;  /* 0xff7fffff00007812 */ /* 0x000fe400078ec0ff */
[----:B------:R-:W-:Y:S02]  /*8460*/  ISETP.GT.U32.AND.EX P1, PT, R9, RZ, PT, P6 ;  /* 0x000000ff0900720c */ /* 0x000fe40003f24160 */
[----:B------:R-:W-:-:S02]  /*8470*/  SEL R9, RZ, 0x7fff8, !P4 ;  /* 0x0007fff8ff097807 */ /* 0x000fc40006000000 */
[----:B------:R-:W-:Y:S01]  /*8480*/  ISETP.GT.U32.AND P4, PT, R223, R2, PT ;  /* 0x00000002df00720c */ /* 0x000fe20003f84070 */
[----:B------:R-:W-:Y:S01]  /*8490*/  FMUL R223, R13, UR39 ;  /* 0x000000270ddf7c20 */ /* 0x000fe20008400000 */
[----:B------:R-:W-:Y:S01]  /*84a0*/  @P0 LOP3.LUT R0, R0, 0x800000, RZ, 0xfc, !PT ;  /* 0x0080000000000812 */ /* 0x000fe200078efcff */
[----:B------:R-:W-:Y:S01]  /*84b0*/  VIADD R13, R91, 0x8b ;  /* 0x0000008b5b0d7836 */ /* 0x000fe20000000000 */
[----:B------:R-:W-:Y:S02]  /*84c0*/  IADD3 R10, PT, PT, R10, R9, R7 ;  /* 0x000000090a0a7210 */ /* 0x000fe40007ffe007 */
[C---:B------:R-:W-:Y:S02]  /*84d0*/  LOP3.LUT P0, RZ, R0.reuse, 0x800, RZ, 0xc0, !PT ;  /* 0x0000080000ff7812 */ /* 0x040fe4000780c0ff */
[----:B------:R-:W-:Y:S01]  /*84e0*/  LOP3.LUT R0, R0, 0xfff7ffff, RZ, 0xc0, !PT ;  /* 0xfff7ffff00007812 */ /* 0x000fe200078ec0ff */
[----:B------:R-:W-:-:S03]  /*84f0*/  IMAD R10, R10, 0x10, R151 ;  /* 0x000000100a0a7824 */ /* 0x000fc600078e0297 */
[----:B------:R-:W-:Y:S02]  /*8500*/  @P1 LOP3.LUT R0, R0, 0x80000, RZ, 0xfc, !PT ;  /* 0x0008000000001812 */ /* 0x000fe400078efcff */
[----:B------:R-:W-:Y:S02]  /*8510*/  ISETP.GT.U32.AND.EX P1, PT, R230, RZ, PT, P4 ;  /* 0x000000ffe600720c */ /* 0x000fe40003f24140 */
[C---:B------:R-:W-:Y:S02]  /*8520*/  LOP3.LUT P5, RZ, R0.reuse, 0x4000, RZ, 0xc0, !PT ;  /* 0x0000400000ff7812 */ /* 0x040fe400078ac0ff */
[C---:B------:R-:W-:Y:S02]  /*8530*/  LOP3.LUT P6, RZ, R0.reuse, 0x20, RZ, 0xc0, !PT ;  /* 0x0000002000ff7812 */ /* 0x040fe400078cc0ff */
[----:B------:R-:W-:Y:S02]  /*8540*/  LOP3.LUT R0, R0, 0xffefffff, RZ, 0xc0, !PT ;  /* 0xffefffff00007812 */ /* 0x000fe400078ec0ff */
[----:B------:R-:W-:-:S02]  /*8550*/  ISETP.GT.U32.AND P4, PT, R231, R2, PT ;  /* 0x00000002e700720c */ /* 0x000fc40003f84070 */
[----:B------:R-:W-:Y:S02]  /*8560*/  LOP3.LUT R0, R0, 0xfffffffe, RZ, 0xc0, !PT ;  /* 0xfffffffe00007812 */ /* 0x000fe400078ec0ff */
[----:B------:R-:W-:Y:S02]  /*8570*/  ISETP.GT.U32.AND.EX P4, PT, R197, RZ, PT, P4 ;  /* 0x000000ffc500720c */ /* 0x000fe40003f84140 */
[----:B------:R-:W-:Y:S02]  /*8580*/  @P1 LOP3.LUT R0, R0, 0x1, RZ, 0xfc, !PT ;  /* 0x0000000100001812 */ /* 0x000fe400078efcff */
[----:B------:R-:W-:Y:S02]  /*8590*/  SEL R197, RZ, 0x7fff8, !P5 ;  /* 0x0007fff8ffc57807 */ /* 0x000fe40006800000 */
[----:B------:R-:W-:Y:S02]  /*85a0*/  @P6 LOP3.LUT R0, R0, 0x100000, RZ, 0xfc, !PT ;  /* 0x0010000000006812 */ /* 0x000fe400078efcff */
[----:B------:R-:W-:-:S02]  /*85b0*/  ISETP.GT.U32.AND P5, PT, R212, R2, PT ;  /* 0x00000002d400720c */ /* 0x000fc40003fa4070 */
[C---:B------:R-:W-:Y:S02]  /*85c0*/  LOP3.LUT P2, RZ, R0.reuse, 0x1000, RZ, 0xc0, !PT ;  /* 0x0000100000ff7812 */ /* 0x040fe4000784c0ff */
[----:B------:R-:W-:Y:S02]  /*85d0*/  ISETP.GT.U32.AND.EX P5, PT, R229, RZ, PT, P5 ;  /* 0x000000ffe500720c */ /* 0x000fe40003fa4150 */
[----:B------:R-:W-:Y:S02]  /*85e0*/  SEL R229, RZ, 0x1fffe, !P2 ;  /* 0x0001fffeffe57807 */ /* 0x000fe40005000000 */
[----:B------:R-:W-:Y:S02]  /*85f0*/  SEL R230, RZ, 0x4, !P3 ;  /* 0x00000004ffe67807 */ /* 0x000fe40005800000 */
[----:B------:R-:W-:Y:S02]  /*8600*/  ISETP.GT.U32.AND P2, PT, R201, R2, PT ;  /* 0x00000002c900720c */ /* 0x000fe40003f44070 */
[----:B------:R-:W-:-:S02]  /*8610*/  LOP3.LUT P3, RZ, R0, 0x400, RZ, 0xc0, !PT ;  /* 0x0000040000ff7812 */ /* 0x000fc4000786c0ff */
[C---:B------:R-:W-:Y:S02]  /*8620*/  LOP3.LUT P6, RZ, R0.reuse, 0x40, RZ, 0xc0, !PT ;  /* 0x0000004000ff7812 */ /* 0x040fe400078cc0ff */
[C---:B------:R-:W-:Y:S02]  /*8630*/  LOP3.LUT P1, RZ, R0.reuse, 0x10, RZ, 0xc0, !PT ;  /* 0x0000001000ff7812 */ /* 0x040fe4000782c0ff */
[----:B------:R-:W-:Y:S02]  /*8640*/  ISETP.GT.U32.AND.EX P2, PT, R185, RZ, PT, P2 ;  /* 0x000000ffb900720c */ /* 0x000fe40003f44120 */
[----:B------:R-:W-:Y:S02]  /*8650*/  LOP3.LUT R0, R0, 0xfffbffff, RZ, 0xc0, !PT ;  /* 0xfffbffff00007812 */ /* 0x000fe400078ec0ff */
[----:B------:R-:W-:Y:S02]  /*8660*/  SEL R185, RZ, 0x7fff8, !P3 ;  /* 0x0007fff8ffb97807 */ /* 0x000fe40005800000 */
[----:B------:R-:W-:-:S02]  /*8670*/  ISETP.GT.U32.AND P3, PT, R210, R2, PT ;  /* 0x00000002d200720c */ /* 0x000fc40003f64070 */
[----:B------:R-:W-:Y:S02]  /*8680*/  @P4 LOP3.LUT R0, R0, 0x40000, RZ, 0xfc, !PT ;  /* 0x0004000000004812 */ /* 0x000fe400078efcff */
[----:B------:R-:W-:Y:S02]  /*8690*/  ISETP.GT.U32.AND.EX P3, PT, R228, RZ, PT, P3 ;  /* 0x000000ffe400720c */ /* 0x000fe40003f64130 */
[----:B------:R-:W-:Y:S02]  /*86a0*/  SEL R201, RZ, 0x4, !P0 ;  /* 0x00000004ffc97807 */ /* 0x000fe40004000000 */
[C---:B------:R-:W-:Y:S02]  /*86b0*/  LOP3.LUT P4, RZ, R0.reuse, 0x2000, RZ, 0xc0, !PT ;  /* 0x0000200000ff7812 */ /* 0x040fe4000788c0ff */
[----:B------:R-:W-:Y:S02]  /*86c0*/  LOP3.LUT P0, RZ, R0, 0x800000, RZ, 0xc0, !PT ;  /* 0x0080000000ff7812 */ /* 0x000fe4000780c0ff */
[----:B------:R-:W-:-:S02]  /*86d0*/  SEL R231, RZ, 0x1, !P4 ;  /* 0x00000001ffe77807 */ /* 0x000fc40006000000 */
[----:B------:R-:W-:Y:S02]  /*86e0*/  SEL R210, RZ, 0x1, !P0 ;  /* 0x00000001ffd27807 */ /* 0x000fe40004000000 */
[C---:B------:R-:W-:Y:S01]  /*86f0*/  LOP3.LUT P4, RZ, R0.reuse, 0x1, RZ, 0xc0, !PT ;  /* 0x0000000100ff7812 */ /* 0x040fe2000788c0ff */
[----:B------:R-:W-:Y:S01]  /*8700*/  IMAD.IADD R229, R231, 0x1, R229 ;  /* 0x00000001e7e57824 */ /* 0x000fe200078e02e5 */
[C---:B------:R-:W-:Y:S02]  /*8710*/  LOP3.LUT P0, RZ, R0.reuse, 0x400000, RZ, 0xc0, !PT ;  /* 0x0040000000ff7812 */ /* 0x040fe4000780c0ff */
[----:B------:R-:W-:Y:S02]  /*8720*/  LOP3.LUT R0, R0, 0xfffffff7, RZ, 0xc0, !PT ;  /* 0xfffffff700007812 */ /* 0x000fe400078ec0ff */
[----:B------:R-:W-:Y:S02]  /*8730*/  SEL R234, RZ, 0x4, !P0 ;  /* 0x00000004ffea7807 */ /* 0x000fe40004000000 */
[----:B------:R-:W-:-:S02]  /*8740*/  @P3 LOP3.LUT R0, R0, 0x8, RZ, 0xfc, !PT ;  /* 0x0000000800003812 */ /* 0x000fc400078efcff */
[----:B------:R-:W-:Y:S02]  /*8750*/  SEL R235, RZ, 0x4, !P6 ;  /* 0x00000004ffeb7807 */ /* 0x000fe40007000000 */
[C---:B------:R-:W-:Y:S02]  /*8760*/  LOP3.LUT P3, RZ, R0.reuse, 0x200, RZ, 0xc0, !PT ;  /* 0x0000020000ff7812 */ /* 0x040fe4000786c0ff */
[----:B------:R-:W-:Y:S02]  /*8770*/  LOP3.LUT P0, RZ, R0, 0x200000, RZ, 0xc0, !PT ;  /* 0x0020000000ff7812 */ /* 0x000fe4000780c0ff */
[----:B------:R-:W-:Y:S02]  /*8780*/  SEL R228, RZ, 0x1fffe, !P3 ;  /* 0x0001fffeffe47807 */ /* 0x000fe40005800000 */
[----:B------:R-:W-:Y:S01]  /*8790*/  ISETP.GT.U32.AND P3, PT, R222, R2, PT ;  /* 0x00000002de00720c */ /* 0x000fe20003f64070 */
[----:B------:R-:W-:Y:S01]  /*87a0*/  FMUL R222, R12, UR39 ;  /* 0x000000270cde7c20 */ /* 0x000fe20008400000 */
[----:B------:R-:W-:Y:S01]  /*87b0*/  LOP3.LUT R0, R0, 0xfffffffb, RZ, 0xc0, !PT ;  /* 0xfffffffb00007812 */ /* 0x000fe200078ec0ff */
[----:B------:R-:W-:Y:S01]  /*87c0*/  VIADD R12, R91, 0x8a ;  /* 0x0000008a5b0c7836 */ /* 0x000fe20000000000 */
[----:B------:R-:W-:Y:S01]  /*87d0*/  ISETP.GT.U32.AND.EX P3, PT, R188, RZ, PT, P3 ;  /* 0x000000ffbc00720c */ /* 0x000fe20003f64130 */
[----:B------:R-:W-:Y:S01]  /*87e0*/  IMAD.IADD R210, R210, 0x1, R228 ;  /* 0x00000001d2d27824 */ /* 0x000fe200078e02e4 */
[----:B------:R-:W-:-:S04]  /*87f0*/  LOP3.LUT R229, R229, 0x3, RZ, 0xc0, !PT ;  /* 0x00000003e5e57812 */ /* 0x000fc800078ec0ff */
[----:B------:R-:W-:Y:S02]  /*8800*/  IADD3 R197, PT, PT, R229, R197, R230 ;  /* 0x000000c5e5c57210 */ /* 0x000fe40007ffe0e6 */
[----:B------:R-:W-:-:S03]  /*8810*/  LOP3.LUT R210, R210, 0x3, RZ, 0xc0, !PT ;  /* 0x00000003d2d27812 */ /* 0x000fc600078ec0ff */
[----:B------:R-:W-:Y:S01]  /*8820*/  IMAD.SHL.U32 R197, R197, 0x100, RZ ;  /* 0x00000100c5c57824 */ /* 0x000fe200078e00ff */
[----:B------:R-:W-:Y:S02]  /*8830*/  IADD3 R185, PT, PT, R210, R185, R201 ;  /* 0x000000b9d2b97210 */ /* 0x000fe40007ffe0c9 */
[----:B------:R-:W-:-:S04]  /*8840*/  @P3 LOP3.LUT R0, R0, 0x4, RZ, 0xfc, !PT ;  /* 0x0000000400003812 */ /* 0x000fc800078efcff */
[----:B------:R-:W-:-:S04]  /*8850*/  LOP3.LUT P3, RZ, R0, 0x100, RZ, 0xc0, !PT ;  /* 0x0000010000ff7812 */ /* 0x000fc8000786c0ff */
[----:B------:R-:W-:Y:S02]  /*8860*/  SEL R188, RZ, 0x7fff8, !P3 ;  /* 0x0007fff8ffbc7807 */ /* 0x000fe40005800000 */
[----:B------:R-:W-:Y:S02]  /*8870*/  ISETP.GT.U32.AND P3, PT, R206, R2, PT ;  /* 0x00000002ce00720c */ /* 0x000fe40003f64070 */
[----:B------:R-:W-:Y:S02]  /*8880*/  SEL R206, RZ, 0x1, !P0 ;  /* 0x00000001ffce7807 */ /* 0x000fe40004000000 */
[----:B------:R-:W-:Y:S02]  /*8890*/  ISETP.GT.U32.AND.EX P0, PT, R227, RZ, PT, P3 ;  /* 0x000000ffe300720c */ /* 0x000fe40003f04130 */
[C---:B------:R-:W-:Y:S02]  /*88a0*/  LOP3.LUT P3, RZ, R0.reuse, 0x80, RZ, 0xc0, !PT ;  /* 0x0000008000ff7812 */ /* 0x040fe4000786c0ff */
[----:B------:R-:W-:-:S02]  /*88b0*/  LOP3.LUT R0, R0, 0xfffdffff, RZ, 0xc0, !PT ;  /* 0xfffdffff00007812 */ /* 0x000fc400078ec0ff */
[----:B------:R-:W-:Y:S02]  /*88c0*/  SEL R227, RZ, 0x1fffe, !P3 ;  /* 0x0001fffeffe37807 */ /* 0x000fe40005800000 */
[----:B------:R-:W-:Y:S01]  /*88d0*/  ISETP.GT.U32.AND P3, PT, R211, R2, PT ;  /* 0x00000002d300720c */ /* 0x000fe20003f64070 */
[----:B------:R-:W-:Y:S02]  /*88e0*/  VIADD R211, R91, 0x89 ;  /* 0x000000895bd37836 */ /* 0x000fe40000000000 */
[----:B------:R-:W-:Y:S01]  /*88f0*/  IMAD.IADD R206, R206, 0x1, R227 ;  /* 0x00000001cece7824 */ /* 0x000fe200078e02e3 */
[----:B------:R-:W-:Y:S02]  /*8900*/  ISETP.GT.U32.AND.EX P3, PT, R199, RZ, PT, P3 ;  /* 0x000000ffc700720c */ /* 0x000fe40003f64130 */
[----:B------:R-:W-:-:S04]  /*8910*/  @P0 LOP3.LUT R0, R0, 0x20000, RZ, 0xfc, !PT ;  /* 0x0002000000000812 */ /* 0x000fc800078efcff */
[C---:B------:R-:W-:Y:S02]  /*8920*/  LOP3.LUT P6, RZ, R0.reuse, 0x100000, RZ, 0xc0, !PT ;  /* 0x0010000000ff7812 */ /* 0x040fe400078cc0ff */
[----:B------:R-:W-:Y:S02]  /*8930*/  LOP3.LUT P0, RZ, R0, 0x8, RZ, 0xc0, !PT ;  /* 0x0000000800ff7812 */ /* 0x000fe4000780c0ff */
[----:B------:R-:W-:Y:S02]  /*8940*/  SEL R199, RZ, 0x7fff8, !P6 ;  /* 0x0007fff8ffc77807 */ /* 0x000fe40007000000 */
[----:B------:R-:W-:Y:S02]  /*8950*/  ISETP.GT.U32.AND P6, PT, R4, R2, PT ;  /* 0x000000020400720c */ /* 0x000fe40003fc4070 */
[----:B------:R-:W-:Y:S02]  /*8960*/  SEL R4, RZ, 0x1, !P1 ;  /* 0x00000001ff047807 */ /* 0x000fe40004800000 */
[----:B------:R-:W-:-:S02]  /*8970*/  LOP3.LUT P1, RZ, R0, 0x80000, RZ, 0xc0, !PT ;  /* 0x0008000000ff7812 */ /* 0x000fc4000782c0ff */
[----:B------:R-:W-:Y:S02]  /*8980*/  ISETP.GT.U32.AND.EX P6, PT, R5, RZ, PT, P6 ;  /* 0x000000ff0500720c */ /* 0x000fe40003fc4160 */
[----:B------:R-:W-:Y:S02]  /*8990*/  SEL R5, RZ, 0x1fffe, !P1 ;  /* 0x0001fffeff057807 */ /* 0x000fe40004800000 */
[----:B------:R-:W-:Y:S02]  /*89a0*/  ISETP.GT.U32.AND P1, PT, R207, R2, PT ;  /* 0x00000002cf00720c */ /* 0x000fe40003f24070 */
[----:B------:R-:W-:Y:S01]  /*89b0*/  SEL R207, RZ, 0x4, !P4 ;  /* 0x00000004ffcf7807 */ /* 0x000fe20006000000 */
[----:B------:R-:W-:Y:S01]  /*89c0*/  IMAD.IADD R4, R4, 0x1, R5 ;  /* 0x0000000104047824 */ /* 0x000fe200078e0205 */
[----:B------:R-:W-:Y:S02]  /*89d0*/  LOP3.LUT P4, RZ, R0, 0x40000, RZ, 0xc0, !PT ;  /* 0x0004000000ff7812 */ /* 0x000fe4000788c0ff */
[----:B------:R-:W-:-:S02]  /*89e0*/  ISETP.GT.U32.AND.EX P1, PT, R191, RZ, PT, P1 ;  /* 0x000000ffbf00720c */ /* 0x000fc40003f24110 */
[----:B------:R-:W-:Y:S02]  /*89f0*/  SEL R191, RZ, 0x7fff8, !P4 ;  /* 0x0007fff8ffbf7807 */ /* 0x000fe40006000000 */
[-C--:B------:R-:W-:Y:S02]  /*8a00*/  ISETP.GT.U32.AND P4, PT, R6, R2.reuse, PT ;  /* 0x000000020600720c */ /* 0x080fe40003f84070 */
[----:B------:R-:W-:Y:S02]  /*8a10*/  SEL R6, RZ, 0x1, !P5 ;  /* 0x00000001ff067807 */ /* 0x000fe40006800000 */
[----:B------:R-:W-:Y:S02]  /*8a20*/  ISETP.GT.U32.AND.EX P4, PT, R232, RZ, PT, P4 ;  /* 0x000000ffe800720c */ /* 0x000fe40003f84140 */
[----:B------:R-:W-:Y:S02]  /*8a30*/  SEL R232, RZ, 0x1fffe, !P2 ;  /* 0x0001fffeffe87807 */ /* 0x000fe40005000000 */
[----:B------:R-:W-:-:S02]  /*8a40*/  ISETP.GT.U32.AND P2, PT, R187, R2, PT ;  /* 0x00000002bb00720c */ /* 0x000fc40003f44070 */
[----:B------:R-:W-:Y:S01]  /*8a50*/  LOP3.LUT P5, RZ, R0, 0x4, RZ, 0xc0, !PT ;  /* 0x0000000400ff7812 */ /* 0x000fe200078ac0ff */
[----:B------:R-:W-:Y:S01]  /*8a60*/  IMAD.IADD R6, R6, 0x1, R232 ;  /* 0x0000000106067824 */ /* 0x000fe200078e02e8 */
[----:B------:R-:W-:Y:S02]  /*8a70*/  ISETP.GT.U32.AND.EX P2, PT, R184, RZ, PT, P2 ;  /* 0x000000ffb800720c */ /* 0x000fe40003f44120 */
[----:B------:R-:W-:Y:S02]  /*8a80*/  SEL R184, RZ, 0x7fff8, !P5 ;  /* 0x0007fff8ffb87807 */ /* 0x000fe40006800000 */
[----:B------:R-:W-:Y:S02]  /*8a90*/  ISETP.GT.U32.AND P5, PT, R198, R2, PT ;  /* 0x00000002c600720c */ /* 0x000fe40003fa4070 */
[----:B------:R-:W-:Y:S02]  /*8aa0*/  SEL R187, RZ, 0x4, !P0 ;  /* 0x00000004ffbb7807 */ /* 0x000fe40004000000 */
[----:B------:R-:W-:-:S02]  /*8ab0*/  ISETP.GT.U32.AND.EX P5, PT, R226, RZ, PT, P5 ;  /* 0x000000ffe200720c */ /* 0x000fc40003fa4150 */
[----:B------:R-:W-:Y:S02]  /*8ac0*/  SEL R226, RZ, 0x1fffe, !P3 ;  /* 0x0001fffeffe27807 */ /* 0x000fe40005800000 */
[-C--:B------:R-:W-:Y:S02]  /*8ad0*/  ISETP.GT.U32.AND P3, PT, R233, R2.reuse, PT ;  /* 0x00000002e900720c */ /* 0x080fe40003f64070 */
[----:B------:R-:W-:Y:S02]  /*8ae0*/  SEL R233, RZ, 0x4, !P6 ;  /* 0x00000004ffe97807 */ /* 0x000fe40007000000 */
[-C--:B------:R-:W-:Y:S02]  /*8af0*/  ISETP.GT.U32.AND P6, PT, R194, R2.reuse, PT ;  /* 0x00000002c200720c */ /* 0x080fe40003fc4070 */
[----:B------:R-:W-:Y:S02]  /*8b00*/  SEL R194, RZ, 0x7fff8, !P1 ;  /* 0x0007fff8ffc27807 */ /* 0x000fe40004800000 */
[----:B------:R-:W-:-:S02]  /*8b10*/  ISETP.GT.U32.AND P1, PT, R202, R2, PT ;  /* 0x00000002ca00720c */ /* 0x000fc40003f24070 */
[----:B------:R-:W-:Y:S02]  /*8b20*/  ISETP.GT.U32.AND.EX P3, PT, R8, RZ, PT, P3 ;  /* 0x000000ff0800720c */ /* 0x000fe40003f64130 */
[----:B------:R-:W-:Y:S01]  /*8b30*/  ISETP.GT.U32.AND.EX P6, PT, R200, RZ, PT, P6 ;  /* 0x000000ffc800720c */ /* 0x000fe20003fc4160 */
[----:B------:R-:W-:Y:S01]  /*8b40*/  VIADD R200, R91, 0x88 ;  /* 0x000000885bc87836 */ /* 0x000fe20000000000 */
[----:B------:R-:W-:Y:S02]  /*8b50*/  SEL R202, RZ, 0x1fffe, !P4 ;  /* 0x0001fffeffca7807 */ /* 0x000fe40006000000 */
[----:B------:R-:W-:Y:S02]  /*8b60*/  ISETP.GT.U32.AND P4, PT, R196, R2, PT ;  /* 0x00000002c400720c */ /* 0x000fe40003f84070 */
[----:B------:R-:W-:Y:S02]  /*8b70*/  SEL R196, RZ, 0x4, !P2 ;  /* 0x00000004ffc47807 */ /* 0x000fe40005000000 */
[----:B------:R-:W-:-:S02]  /*8b80*/  ISETP.GT.U32.AND.EX P1, PT, R225, RZ, PT, P1 ;  /* 0x000000ffe100720c */ /* 0x000fc40003f24110 */
[----:B------:R-:W-:Y:S02]  /*8b90*/  SEL R5, RZ, 0x1, !P3 ;  /* 0x00000001ff057807 */ /* 0x000fe40005800000 */
[-C--:B------:R-:W-:Y:S02]  /*8ba0*/  ISETP.GT.U32.AND P2, PT, R186, R2.reuse, PT ;  /* 0x00000002ba00720c */ /* 0x080fe40003f44070 */
[----:B------:R-:W-:Y:S01]  /*8bb0*/  SEL R186, RZ, 0x7fff8, !P5 ;  /* 0x0007fff8ffba7807 */ /* 0x000fe20006800000 */
[----:B------:R-:W-:Y:S01]  /*8bc0*/  IMAD.IADD R202, R5, 0x1, R202 ;  /* 0x0000000105ca7824 */ /* 0x000fe200078e02ca */
[----:B------:R-:W-:Y:S02]  /*8bd0*/  ISETP.GT.U32.AND P5, PT, R200, R2, PT ;  /* 0x00000002c800720c */ /* 0x000fe40003fa4070 */
[----:B------:R-:W-:Y:S02]  /*8be0*/  SEL R200, RZ, 0x1, !P6 ;  /* 0x00000001ffc87807 */ /* 0x000fe40007000000 */
[----:B------:R-:W-:-:S02]  /*8bf0*/  SEL R225, RZ, 0x1fffe, !P1 ;  /* 0x0001fffeffe17807 */ /* 0x000fc40004800000 */
[----:B------:R-:W-:Y:S02]  /*8c00*/  LOP3.LUT P0, RZ, R0, 0x20000, RZ, 0xc0, !PT ;  /* 0x0002000000ff7812 */ /* 0x000fe4000780c0ff */
[----:B------:R-:W-:Y:S01]  /*8c10*/  LOP3.LUT R6, R6, 0x3, RZ, 0xc0, !PT ;  /* 0x0000000306067812 */ /* 0x000fe200078ec0ff */
[----:B------:R-:W-:Y:S01]  /*8c20*/  IMAD.IADD R200, R200, 0x1, R225 ;  /* 0x00000001c8c87824 */ /* 0x000fe200078e02e1 */
[----:B------:R-:W-:Y:S02]  /*8c30*/  SEL R198, RZ, 0x1, !P0 ;  /* 0x00000001ffc67807 */ /* 0x000fe40004000000 */
[----:B------:R-:W-:Y:S02]  /*8c40*/  LOP3.LUT R202, R202, 0x3, RZ, 0xc0, !PT ;  /* 0x00000003caca7812 */ /* 0x000fe400078ec0ff */
[----:B------:R-:W-:Y:S01]  /*8c50*/  LOP3.LUT R4, R4, 0x3, RZ, 0xc0, !PT ;  /* 0x0000000304047812 */ /* 0x000fe200078ec0ff */
[----:B------:R-:W-:Y:S01]  /*8c60*/  IMAD.IADD R198, R198, 0x1, R226 ;  /* 0x00000001c6c67824 */ /* 0x000fe200078e02e2 */
[----:B------:R-:W-:-:S02]  /*8c70*/  LOP3.LUT R7, R200, 0x3, RZ, 0xc0, !PT ;  /* 0x00000003c8077812 */ /* 0x000fc400078ec0ff */
[----:B------:R-:W-:Y:S02]  /*8c80*/  IADD3 R6, PT, PT, R6, R191, R207 ;  /* 0x000000bf06067210 */ /* 0x000fe40007ffe0cf */
[----:B------:R-:W-:Y:S02]  /*8c90*/  IADD3 R194, PT, PT, R202, R194, R233 ;  /* 0x000000c2cac27210 */ /* 0x000fe40007ffe0e9 */
[----:B------:R-:W-:Y:S02]  /*8ca0*/  LOP3.LUT R5, R206, 0x3, RZ, 0xc0, !PT ;  /* 0x00000003ce057812 */ /* 0x000fe400078ec0ff */
[----:B------:R-:W-:Y:S01]  /*8cb0*/  IADD3 R199, PT, PT, R4, R199, R235 ;  /* 0x000000c704c77210 */ /* 0x000fe20007ffe0eb */
[----:B------:R-:W-:Y:S01]  /*8cc0*/  IMAD.SHL.U32 R4, R6, 0x100, RZ ;  /* 0x0000010006047824 */ /* 0x000fe200078e00ff */
[----:B------:R-:W-:Y:S02]  /*8cd0*/  IADD3 R7, PT, PT, R7, R186, R196 ;  /* 0x000000ba07077210 */ /* 0x000fe40007ffe0c4 */
[----:B------:R-:W-:-:S02]  /*8ce0*/  LOP3.LUT R194, R194, 0xf, RZ, 0xc0, !PT ;  /* 0x0000000fc2c27812 */ /* 0x000fc400078ec0ff */
[----:B------:R-:W-:Y:S02]  /*8cf0*/  ISETP.GT.U32.AND.EX P5, PT, R203, RZ, PT, P5 ;  /* 0x000000ffcb00720c */ /* 0x000fe40003fa4150 */
[----:B------:R-:W-:Y:S01]  /*8d00*/  LOP3.LUT R198, R198, 0x3, RZ, 0xc0, !PT ;  /* 0x00000003c6c67812 */ /* 0x000fe200078ec0ff */
[----:B------:R-:W-:Y:S01]  /*8d10*/  IMAD R7, R7, 0x10, R194 ;  /* 0x0000001007077824 */ /* 0x000fe200078e02c2 */
[----:B------:R-:W-:Y:S01]  /*8d20*/  ISETP.GT.U32.AND P1, PT, R12, R2, PT ;  /* 0x000000020c00720c */ /* 0x000fe20003f24070 */
[----:B------:R-:W-:Y:S01]  /*8d30*/  FMUL R12, R33, UR39 ;  /* 0x00000027210c7c20 */ /* 0x000fe20008400000 */
[----:B------:R-:W-:Y:S02]  /*8d40*/  IADD3 R5, PT, PT, R5, R188, R234 ;  /* 0x000000bc05057210 */ /* 0x000fe40007ffe0ea */
[----:B------:R-:W-:Y:S02]  /*8d50*/  FSEL R222, R222, -INF , !P5 ;  /* 0xff800000dede7808 */ /* 0x000fe40006800000 */
[----:B------:R-:W-:-:S02]  /*8d60*/  IADD3 R187, PT, PT, R198, R184, R187 ;  /* 0x000000b8c6bb7210 */ /* 0x000fc40007ffe0bb */
[----:B------:R-:W-:Y:S02]  /*8d70*/  LOP3.LUT R4, R4, 0xf00, RZ, 0xe2, !PT ;  /* 0x00000f0004047812 */ /* 0x000fe400078ee2ff */
[-C--:B------:R-:W-:Y:S01]  /*8d80*/  ISETP.GT.U32.AND P5, PT, R13, R2.reuse, PT ;  /* 0x000000020d00720c */ /* 0x080fe20003fa4070 */
[----:B------:R-:W-:Y:S01]  /*8d90*/  VIADD R13, R91, 0x8d ;  /* 0x0000008d5b0d7836 */ /* 0x000fe20000000000 */
[----:B------:R-:W-:Y:S01]  /*8da0*/  ISETP.GT.U32.AND.EX P1, PT, R182, RZ, PT, P1 ;  /* 0x000000ffb600720c */ /* 0x000fe20003f24110 */
[----:B------:R-:W-:Y:S01]  /*8db0*/  IMAD R187, R187, 0x1000, R4 ;  /* 0x00001000bbbb7824 */ /* 0x000fe200078e0204 */
[----:B------:R-:W-:Y:S02]  /*8dc0*/  LOP3.LUT R6, R5, 0xf, RZ, 0xc0, !PT ;  /* 0x0000000f05067812 */ /* 0x000fe400078ec0ff */
[----:B------:R-:W-:Y:S02]  /*8dd0*/  LOP3.LUT R5, R149, 0xf00, RZ, 0xe2, !PT ;  /* 0x00000f0095057812 */ /* 0x000fe400078ee2ff */
[----:B------:R-:W-:Y:S01]  /*8de0*/  LOP3.LUT R8, R7, 0xff, RZ, 0xc0, !PT ;  /* 0x000000ff07087812 */ /* 0x000fe200078ec0ff */
[----:B------:R-:W-:Y:S01]  /*8df0*/  IMAD R6, R199, 0x10, R6 ;  /* 0x00000010c7067824 */ /* 0x000fe200078e0206 */
[----:B------:R-:W-:Y:S01]  /*8e00*/  FSEL R212, R14, -INF , !P1 ;  /* 0xff8000000ed47808 */ /* 0x000fe20004800000 */
[----:B------:R-:W-:Y:S01]  /*8e10*/  IMAD R150, R150, 0x1000, R5 ;  /* 0x0000100096967824 */ /* 0x000fe200078e0205 */
[-C--:B------:R-:W-:Y:S01]  /*8e20*/  ISETP.GT.U32.AND P1, PT, R13, R2.reuse, PT ;  /* 0x000000020d00720c */ /* 0x080fe20003f24070 */
[----:B------:R-:W-:Y:S01]  /*8e30*/  VIADD R13, R91, 0x8c ;  /* 0x0000008c5b0d7836 */ /* 0x000fe20000000000 */
[----:B------:R-:W-:Y:S01]  /*8e40*/  ISETP.GT.U32.AND.EX P5, PT, R155, RZ, PT, P5 ;  /* 0x000000ff9b00720c */ /* 0x000fe20003fa4150 */
[----:B------:R-:W-:Y:S01]  /*8e50*/  IMAD.IADD R5, R187, 0x1, R8 ;  /* 0x00000001bb057824 */ /* 0x000fe200078e0208 */
[-C--:B------:R-:W-:Y:S01]  /*8e60*/  ISETP.GT.U32.AND P6, PT, R211, R2.reuse, PT ;  /* 0x00000002d300720c */ /* 0x080fe20003fc4070 */
[----:B------:R-:W-:Y:S01]  /*8e70*/  FMUL R8, R28, UR39 ;  /* 0x000000271c087c20 */ /* 0x000fe20008400000 */
[----:B------:R-:W-:Y:S01]  /*8e80*/  FSEL R211, R15, -INF , !P5 ;  /* 0xff8000000fd37808 */ /* 0x000fe20006800000 */
[----:B------:R-:W-:Y:S01]  /*8e90*/  FMUL R15, R38, UR39 ;  /* 0x00000027260f7c20 */ /* 0x000fe20008400000 */
[----:B------:R-:W-:Y:S01]  /*8ea0*/  ISETP.GT.U32.AND P5, PT, R13, R2, PT ;  /* 0x000000020d00720c */ /* 0x000fe20003fa4070 */
[----:B------:R-:W-:Y:S01]  /*8eb0*/  FMUL R28, R49, UR39 ;  /* 0x00000027311c7c20 */ /* 0x000fe20008400000 */
[----:B------:R-:W-:-:S02]  /*8ec0*/  LOP3.LUT R5, R5, 0xffff, RZ, 0xc0, !PT ;  /* 0x0000ffff05057812 */ /* 0x000fc400078ec0ff */
[----:B------:R-:W-:Y:S02]  /*8ed0*/  LOP3.LUT R9, R6, 0xff, RZ, 0xc0, !PT ;  /* 0x000000ff06097812 */ /* 0x000fe400078ec0ff */
[----:B------:R-:W-:Y:S02]  /*8ee0*/  ISETP.GT.U32.AND.EX P5, PT, R148, RZ, PT, P5 ;  /* 0x000000ff9400720c */ /* 0x000fe40003fa4150 */
[----:B------:R-:W-:Y:S02]  /*8ef0*/  SHF.R.U32.HI R6, RZ, 0x1, R5 ;  /* 0x00000001ff067819 */ /* 0x000fe40000011605 */
[----:B------:R-:W-:Y:S02]  /*8f00*/  LOP3.LUT R4, R197, 0xf00, RZ, 0xe2, !PT ;  /* 0x00000f00c5047812 */ /* 0x000fe400078ee2ff */
[----:B------:R-:W-:Y:S02]  /*8f10*/  FSEL R210, R16, -INF , !P5 ;  /* 0xff80000010d27808 */ /* 0x000fe40006800000 */
[----:B------:R-:W-:Y:S01]  /*8f20*/  ISETP.GT.U32.AND.EX P2, PT, R153, RZ, PT, P2 ;  /* 0x000000ff9900720c */ /* 0x000fe20003f44120 */
[----:B------:R-:W-:Y:S01]  /*8f30*/  IMAD R4, R185, 0x1000, R4 ;  /* 0x00001000b9047824 */ /* 0x000fe200078e0204 */
[----:B------:R-:W-:-:S02]  /*8f40*/  LOP3.LUT P5, RZ, R6, 0x1, RZ, 0xc0, !PT ;  /* 0x0000000106ff7812 */ /* 0x000fc400078ac0ff */
[----:B------:R-:W-:Y:S01]  /*8f50*/  SHF.R.U32.HI R6, RZ, 0xf, R5 ;  /* 0x0000000fff067819 */ /* 0x000fe20000011605 */
[----:B------:R-:W-:Y:S01]  /*8f60*/  IMAD.IADD R4, R4, 0x1, R9 ;  /* 0x0000000104047824 */ /* 0x000fe200078e0209 */
[----:B------:R-:W-:Y:S01]  /*8f70*/  LOP3.LUT R7, R10, 0xff, RZ, 0xc0, !PT ;  /* 0x000000ff0a077812 */ /* 0x000fe200078ec0ff */
[----:B------:R-:W-:Y:S01]  /*8f80*/  FMUL R9, R27, UR39 ;  /* 0x000000271b097c20 */ /* 0x000fe20008400000 */
[----:B------:R-:W-:Y:S01]  /*8f90*/  FSEL R206, R18, -INF , !P2 ;  /* 0xff80000012ce7808 */ /* 0x000fe20005000000 */
[----:B------:R-:W-:Y:S01]  /*8fa0*/  FMUL R18, R41, UR39 ;  /* 0x0000002729127c20 */ /* 0x000fe20008400000 */
[----:B------:R-:W-:Y:S01]  /*8fb0*/  LOP3.LUT P2, RZ, R6, 0x1, RZ, 0xc0, !PT ;  /* 0x0000000106ff7812 */ /* 0x000fe2000784c0ff */
[----:B------:R-:W-:Y:S01]  /*8fc0*/  IMAD.IADD R7, R150, 0x1, R7 ;  /* 0x0000000196077824 */ /* 0x000fe200078e0207 */
[----:B------:R-:W-:Y:S02]  /*8fd0*/  SHF.R.U32.HI R6, RZ, 0xe, R5 ;  /* 0x0000000eff067819 */ /* 0x000fe40000011605 */
[----:B------:R-:W-:-:S02]  /*8fe0*/  FSEL R202, R20, -INF , !P2 ;  /* 0xff80000014ca7808 */ /* 0x000fc40005000000 */
[----:B------:R-:W-:Y:S02]  /*8ff0*/  LOP3.LUT P2, RZ, R6, 0x1, RZ, 0xc0, !PT ;  /* 0x0000000106ff7812 */ /* 0x000fe4000784c0ff */
[--C-:B------:R-:W-:Y:S02]  /*9000*/  SHF.R.U32.HI R6, RZ, 0xc, R5.reuse ;  /* 0x0000000cff067819 */ /* 0x100fe40000011605 */
[----:B------:R-:W-:Y:S02]  /*9010*/  ISETP.GT.U32.AND.EX P1, PT, R152, RZ, PT, P1 ;  /* 0x000000ff9800720c */ /* 0x000fe40003f24110 */
[----:B------:R-:W-:Y:S02]  /*9020*/  PRMT R148, R7, 0x5410, R4 ;  /* 0x0000541007947816 */ /* 0x000fe40000000004 */
[----:B------:R-:W-:Y:S02]  /*9030*/  SHF.R.U32.HI R4, RZ, 0x2, R5 ;  /* 0x00000002ff047819 */ /* 0x000fe40000011605 */
[----:B------:R-:W-:Y:S01]  /*9040*/  FSEL R201, R21, -INF , !P2 ;  /* 0xff80000015c97808 */ /* 0x000fe20005000000 */
[----:B------:R-:W-:Y:S01]  /*9050*/  FMUL R21, R42, UR39 ;  /* 0x000000272a157c20 */ /* 0x000fe20008400000 */
[----:B------:R-:W-:-:S02]  /*9060*/  LOP3.LUT P2, RZ, R6, 0x1, RZ, 0xc0, !PT ;  /* 0x0000000106ff7812 */ /* 0x000fc4000784c0ff */
[--C-:B------:R-:W-:Y:S02]  /*9070*/  SHF.R.U32.HI R6, RZ, 0xb, R5.reuse ;  /* 0x0000000bff067819 */ /* 0x100fe40000011605 */
[----:B------:R-:W-:Y:S02]  /*9080*/  FSEL R207, R17, -INF , !P1 ;  /* 0xff80000011cf7808 */ /* 0x000fe40004800000 */
[----:B------:R-:W-:Y:S02]  /*9090*/  ISETP.GT.U32.AND.EX P4, PT, R154, RZ, PT, P4 ;  /* 0x000000ff9a00720c */ /* 0x000fe40003f84140 */
[----:B------:R-:W-:Y:S02]  /*90a0*/  LOP3.LUT P1, RZ, R4, 0x1, RZ, 0xc0, !PT ;  /* 0x0000000104ff7812 */ /* 0x000fe4000782c0ff */
[----:B------:R-:W-:Y:S02]  /*90b0*/  SHF.R.U32.HI R4, RZ, 0xd, R5 ;  /* 0x0000000dff047819 */ /* 0x000fe40000011605 */
[----:B------:R-:W-:-:S02]  /*90c0*/  FSEL R197, R23, -INF , !P2 ;  /* 0xff80000017c57808 */ /* 0x000fc40005000000 */
[----:B------:R-:W-:Y:S02]  /*90d0*/  LOP3.LUT P2, RZ, R6, 0x1, RZ, 0xc0, !PT ;  /* 0x0000000106ff7812 */ /* 0x000fe4000784c0ff */
[--C-:B------:R-:W-:Y:S02]  /*90e0*/  SHF.R.U32.HI R6, RZ, 0x9, R5.reuse ;  /* 0x00000009ff067819 */ /* 0x100fe40000011605 */
[----:B------:R-:W-:Y:S02]  /*90f0*/  FSEL R203, R19, -INF , !P4 ;  /* 0xff80000013cb7808 */ /* 0x000fe40006000000 */
        /* <DEDUP_REMOVED lines=8> */
[----:B------:R-:W-:Y:S01]  /*9180*/  FSEL R152, R26, -INF , !P2 ;  /* 0xff8000001a987808 */ /* 0x000fe20005000000 */
[----:B------:R-:W-:Y:S01]  /*9190*/  FMUL R26, R46, UR39 ;  /* 0x000000272e1a7c20 */ /* 0x000fe20008400000 */
[----:B------:R-:W-:-:S02]  /*91a0*/  LOP3.LUT P2, RZ, R6, 0x1, RZ, 0xc0, !PT ;  /* 0x0000000106ff7812 */ /* 0x000fc4000784c0ff */
[--C-:B------:R-:W-:Y:S02]  /*91b0*/  SHF.R.U32.HI R7, RZ, 0x6, R5.reuse ;  /* 0x00000006ff077819 */ /* 0x100fe40000011605 */
[----:B------:R-:W-:Y:S02]  /*91c0*/  FSEL R153, R25, -INF , !P4 ;  /* 0xff80000019997808 */ /* 0x000fe40006000000 */
[----:B------:R-:W-:Y:S01]  /*91d0*/  LOP3.LUT P4, RZ, R4, 0x1, RZ, 0xc0, !PT ;  /* 0x0000000104ff7812 */ /* 0x000fe2000788c0ff */
[----:B------:R-:W-:Y:S01]  /*91e0*/  FMUL R4, R29, UR39 ;  /* 0x000000271d047c20 */ /* 0x000fe20008400000 */
[----:B------:R-:W-:Y:S01]  /*91f0*/  FSEL R9, R9, -INF , !P2 ;  /* 0xff80000009097808 */ /* 0x000fe20005000000 */
[----:B------:R-:W-:Y:S01]  /*9200*/  FMUL R29, R48, UR39 ;  /* 0x00000027301d7c20 */ /* 0x000fe20008400000 */
[----:B------:R-:W-:Y:S02]  /*9210*/  LOP3.LUT P2, RZ, R7, 0x1, RZ, 0xc0, !PT ;  /* 0x0000000107ff7812 */ /* 0x000fe4000784c0ff */
[----:B------:R-:W-:-:S02]  /*9220*/  SHF.R.U32.HI R7, RZ, 0x5, R5 ;  /* 0x00000005ff077819 */ /* 0x000fc40000011605 */
[----:B------:R-:W-:Y:S02]  /*9230*/  FSEL R4, R4, -INF , !P2 ;  /* 0xff80000004047808 */ /* 0x000fe40005000000 */
[----:B------:R-:W-:Y:S01]  /*9240*/  LOP3.LUT P2, RZ, R7, 0x1, RZ, 0xc0, !PT ;  /* 0x0000000107ff7812 */ /* 0x000fe2000784c0ff */
[----:B------:R-:W-:Y:S01]  /*9250*/  FMUL R7, R30, UR39 ;  /* 0x000000271e077c20 */ /* 0x000fe20008400000 */
[--C-:B------:R-:W-:Y:S02]  /*9260*/  SHF.R.U32.HI R6, RZ, 0x4, R5.reuse ;  /* 0x00000004ff067819 */ /* 0x100fe40000011605 */
[----:B------:R-:W-:Y:S02]  /*9270*/  SHF.R.U32.HI R5, RZ, 0x3, R5 ;  /* 0x00000003ff057819 */ /* 0x000fe40000011605 */
[----:B------:R-:W-:Y:S02]  /*9280*/  FSEL R7, R7, -INF , !P2 ;  /* 0xff80000007077808 */ /* 0x000fe40005000000 */
[----:B------:R-:W-:-:S02]  /*9290*/  LOP3.LUT P2, RZ, R5, 0x1, RZ, 0xc0, !PT ;  /* 0x0000000105ff7812 */ /* 0x000fc4000784c0ff */
[C---:B------:R-:W-:Y:S02]  /*92a0*/  SHF.R.U64 R10, R148.reuse, 0x1e, RZ ;  /* 0x0000001e940a7819 */ /* 0x040fe400000012ff */
[----:B------:R-:W-:Y:S02]  /*92b0*/  SHF.R.U64 R13, R148, 0x1d, RZ ;  /* 0x0000001d940d7819 */ /* 0x000fe400000012ff */
[----:B------:R-:W-:Y:S02]  /*92c0*/  FSEL R5, R32, -INF , !P2 ;  /* 0xff80000020057808 */ /* 0x000fe40005000000 */
[----:B------:R-:W-:Y:S01]  /*92d0*/  LOP3.LUT P2, RZ, R10, 0x1, RZ, 0xc0, !PT ;  /* 0x000000010aff7812 */ /* 0x000fe2000784c0ff */
[----:B------:R-:W-:Y:S01]  /*92e0*/  FMUL R10, R35, UR39 ;  /* 0x00000027230a7c20 */ /* 0x000fe20008400000 */
[----:B------:R-:W-:Y:S01]  /*92f0*/  FSEL R8, R8, -INF , !P4 ;  /* 0xff80000008087808 */ /* 0x000fe20006000000 */
[----:B------:R-:W-:Y:S01]  /*9300*/  FMUL R35, R50, UR39 ;  /* 0x0000002732237c20 */ /* 0x000fe20008400000 */
[----:B------:R-:W-:-:S02]  /*9310*/  FSEL R12, R12, -INF , !P1 ;  /* 0xff8000000c0c7808 */ /* 0x000fc40004800000 */
[----:B------:R-:W-:Y:S01]  /*9320*/  LOP3.LUT P4, RZ, R6, 0x1, RZ, 0xc0, !PT ;  /* 0x0000000106ff7812 */ /* 0x000fe2000788c0ff */
[----:B------:R-:W-:Y:S01]  /*9330*/  FMUL R6, R31, UR39 ;  /* 0x000000271f067c20 */ /* 0x000fe20008400000 */
[----:B------:R-:W-:Y:S01]  /*9340*/  LOP3.LUT P1, RZ, R13, 0x1, RZ, 0xc0, !PT ;  /* 0x000000010dff7812 */ /* 0x000fe2000782c0ff */
[----:B------:R-:W-:Y:S01]  /*9350*/  IMAD.U32 R31, RZ, RZ, UR25 ;  /* 0x00000019ff1f7e24 */ /* 0x000fe2000f8e00ff */
[C---:B------:R-:W-:Y:S02]  /*9360*/  SHF.R.U64 R13, R148.reuse, 0x1b, RZ ;  /* 0x0000001b940d7819 */ /* 0x040fe400000012ff */
[----:B------:R-:W-:Y:S02]  /*9370*/  SHF.R.U64 R11, R148, 0x1f, RZ ;  /* 0x0000001f940b7819 */ /* 0x000fe400000012ff */
[----:B------:R-:W-:Y:S02]  /*9380*/  FSEL R10, R10, -INF , !P3 ;  /* 0xff8000000a0a7808 */ /* 0x000fe40005800000 */
[----:B------:R-:W-:Y:S01]  /*9390*/  LOP3.LUT P3, RZ, R13, 0x1, RZ, 0xc0, !PT ;  /* 0x000000010dff7812 */ /* 0x000fe2000786c0ff */
[----:B------:R-:W-:Y:S01]  /*93a0*/  FMUL R13, R36, UR39 ;  /* 0x00000027240d7c20 */ /* 0x000fe20008400000 */
[----:B------:R-:W-:-:S02]  /*93b0*/  FSEL R6, R6, -INF , !P4 ;  /* 0xff80000006067808 */ /* 0x000fc40006000000 */
[----:B------:R-:W-:Y:S01]  /*93c0*/  LOP3.LUT P4, RZ, R11, 0x1, RZ, 0xc0, !PT ;  /* 0x000000010bff7812 */ /* 0x000fe2000788c0ff */
[----:B------:R-:W-:Y:S01]  /*93d0*/  FMUL R11, R34, UR39 ;  /* 0x00000027220b7c20 */ /* 0x000fe20008400000 */
[----:B------:R-:W-:Y:S01]  /*93e0*/  SHF.R.U64 R16, R148, 0x1a, RZ ;  /* 0x0000001a94107819 */ /* 0x000fe200000012ff */
[----:B------:R-:W-:Y:S01]  /*93f0*/  FMUL R34, R65, UR39 ;  /* 0x0000002741227c20 */ /* 0x000fe20008400000 */
[----:B------:R-:W-:Y:S02]  /*9400*/  FSEL R13, R13, -INF , !P4 ;  /* 0xff8000000d0d7808 */ /* 0x000fe40006000000 */
[----:B------:R-:W-:Y:S02]  /*9410*/  LOP3.LUT P4, RZ, R16, 0x1, RZ, 0xc0, !PT ;  /* 0x0000000110ff7812 */ /* 0x000fe4000788c0ff */
[C---:B------:R-:W-:Y:S02]  /*9420*/  SHF.R.U64 R16, R148.reuse, 0x18, RZ ;  /* 0x0000001894107819 */ /* 0x040fe400000012ff */
[----:B------:R-:W-:-:S02]  /*9430*/  SHF.R.U64 R14, R148, 0x1c, RZ ;  /* 0x0000001c940e7819 */ /* 0x000fc400000012ff */
[----:B------:R-:W-:Y:S02]  /*9440*/  FSEL R15, R15, -INF , !P1 ;  /* 0xff8000000f0f7808 */ /* 0x000fe40004800000 */
[----:B------:R-:W-:Y:S01]  /*9450*/  LOP3.LUT P1, RZ, R16, 0x1, RZ, 0xc0, !PT ;  /* 0x0000000110ff7812 */ /* 0x000fe2000782c0ff */
[----:B------:R-:W-:Y:S01]  /*9460*/  FMUL R16, R39, UR39 ;  /* 0x0000002727107c20 */ /* 0x000fe20008400000 */
[----:B------:R-:W-:Y:S02]  /*9470*/  FSEL R11, R11, -INF , !P5 ;  /* 0xff8000000b0b7808 */ /* 0x000fe40006800000 */
[----:B------:R-:W-:Y:S01]  /*9480*/  LOP3.LUT P5, RZ, R14, 0x1, RZ, 0xc0, !PT ;  /* 0x000000010eff7812 */ /* 0x000fe200078ac0ff */
[----:B------:R-:W-:Y:S01]  /*9490*/  FMUL R14, R37, UR39 ;  /* 0x00000027250e7c20 */ /* 0x000fe20008400000 */
[----:B------:R-:W-:Y:S01]  /*94a0*/  SHF.R.U64 R19, R148, 0x17, RZ ;  /* 0x0000001794137819 */ /* 0x000fe200000012ff */
[----:B------:R-:W-:Y:S01]  /*94b0*/  IMAD.U32 R37, RZ, RZ, UR25 ;  /* 0x00000019ff257e24 */ /* 0x000fe2000f8e00ff */
[----:B------:R-:W-:-:S02]  /*94c0*/  FSEL R16, R16, -INF , !P5 ;  /* 0xff80000010107808 */ /* 0x000fc40006800000 */
[----:B------:R-:W-:Y:S01]  /*94d0*/  LOP3.LUT P5, RZ, R19, 0x1, RZ, 0xc0, !PT ;  /* 0x0000000113ff7812 */ /* 0x000fe200078ac0ff */
[----:B------:R-:W-:Y:S01]  /*94e0*/  IMAD.WIDE R36, R37, 0x2, R136 ;  /* 0x0000000225247825 */ /* 0x000fe200078e0288 */
[----:B------:R-:W-:Y:S02]  /*94f0*/  SHF.R.U64 R19, R148, 0x15, RZ ;  /* 0x0000001594137819 */ /* 0x000fe400000012ff */
[----:B------:R-:W-:Y:S02]  /*9500*/  FSEL R18, R18, -INF , !P4 ;  /* 0xff80000012127808 */ /* 0x000fe40006000000 */
[----:B------:R-:W-:Y:S02]  /*9510*/  LOP3.LUT P4, RZ, R19, 0x1, RZ, 0xc0, !PT ;  /* 0x0000000113ff7812 */ /* 0x000fe4000788c0ff */
[----:B------:R-:W-:Y:S02]  /*9520*/  FMNMX3 R19, R190, R192, R193, !PT ;  /* 0x000000c0be137276 */ /* 0x000fe400078000c1 */
[----:B------:R-:W-:-:S02]  /*9530*/  SHF.R.U64 R17, R148, 0x19, RZ ;  /* 0x0000001994117819 */ /* 0x000fc400000012ff */
[----:B------:R-:W-:Y:S02]  /*9540*/  FSEL R14, R14, -INF , !P2 ;  /* 0xff8000000e0e7808 */ /* 0x000fe40005000000 */
[----:B------:R-:W-:Y:S02]  /*9550*/  FMNMX3 R19, R19, R195, R224, !PT ;  /* 0x000000c313137276 */ /* 0x000fe400078000e0 */
[----:B------:R-:W-:Y:S01]  /*9560*/  LOP3.LUT P2, RZ, R17, 0x1, RZ, 0xc0, !PT ;  /* 0x0000000111ff7812 */ /* 0x000fe2000784c0ff */
[----:B------:R-:W-:Y:S01]  /*9570*/  FMUL R17, R40, UR39 ;  /* 0x0000002728117c20 */ /* 0x000fe20008400000 */
[----:B------:R-:W-:Y:S02]  /*9580*/  ISETP.GT.U32.AND.EX P6, PT, R183, RZ, PT, P6 ;  /* 0x000000ffb700720c */ /* 0x000fe40003fc4160 */
[----:B------:R-:W-:Y:S02]  /*9590*/  SHF.R.U64 R20, R148, 0x16, RZ ;  /* 0x0000001694147819 */ /* 0x000fe400000012ff */
[----:B------:R-:W-:-:S02]  /*95a0*/  FMNMX3 R19, R19, R213, R216, !PT ;  /* 0x000000d513137276 */ /* 0x000fc400078000d8 */
[----:B------:R-:W-:Y:S02]  /*95b0*/  FSEL R17, R17, -INF , !P3 ;  /* 0xff80000011117808 */ /* 0x000fe40005800000 */
[----:B------:R-:W-:Y:S02]  /*95c0*/  FSEL R223, R223, -INF , !P6 ;  /* 0xff800000dfdf7808 */ /* 0x000fe40007000000 */
[----:B------:R-:W-:Y:S01]  /*95d0*/  LOP3.LUT P3, RZ, R20, 0x1, RZ, 0xc0, !PT ;  /* 0x0000000114ff7812 */ /* 0x000fe2000786c0ff */
[----:B------:R-:W-:Y:S01]  /*95e0*/  FMUL R20, R43, UR39 ;  /* 0x000000272b147c20 */ /* 0x000fe20008400000 */
[----:B------:R-:W-:Y:S02]  /*95f0*/  FMNMX3 R19, R19, R217, R222, !PT ;  /* 0x000000d913137276 */ /* 0x000fe400078000de */
[C---:B------:R-:W-:Y:S02]  /*9600*/  SHF.R.U64 R23, R148.reuse, 0x14, RZ ;  /* 0x0000001494177819 */ /* 0x040fe400000012ff */
[----:B------:R-:W-:-:S02]  /*9610*/  SHF.R.U64 R22, R148, 0x13, RZ ;  /* 0x0000001394167819 */ /* 0x000fc400000012ff */
[----:B------:R-:W-:Y:S02]  /*9620*/  FSEL R21, R21, -INF , !P2 ;  /* 0xff80000015157808 */ /* 0x000fe40005000000 */
[----:B------:R-:W-:Y:S02]  /*9630*/  FMNMX3 R19, R19, R223, R212, !PT ;  /* 0x000000df13137276 */ /* 0x000fe400078000d4 */
[----:B------:R-:W-:Y:S01]  /*9640*/  LOP3.LUT P2, RZ, R23, 0x1, RZ, 0xc0, !PT ;  /* 0x0000000117ff7812 */ /* 0x000fe2000784c0ff */
[----:B------:R-:W-:Y:S01]  /*9650*/  FMUL R23, R44, UR39 ;  /* 0x000000272c177c20 */ /* 0x000fe20008400000 */
[----:B------:R-:W-:Y:S02]  /*9660*/  FSEL R20, R20, -INF , !P1 ;  /* 0xff80000014147808 */ /* 0x000fe40004800000 */
[----:B------:R-:W-:Y:S01]  /*9670*/  LOP3.LUT P1, RZ, R22, 0x1, RZ, 0xc0, !PT ;  /* 0x0000000116ff7812 */ /* 0x000fe2000782c0ff */
[----:B------:R-:W-:Y:S01]  /*9680*/  FMUL R22, R45, UR39 ;  /* 0x000000272d167c20 */ /* 0x000fe20008400000 */
[----:B------:R-:W-:-:S02]  /*9690*/  SHF.R.U64 R25, R148, 0x12, RZ ;  /* 0x0000001294197819 */ /* 0x000fc400000012ff */
[----:B------:R-:W-:Y:S02]  /*96a0*/  FMNMX3 R19, R19, R211, R210, !PT ;  /* 0x000000d313137276 */ /* 0x000fe400078000d2 */
[----:B------:R-:W-:Y:S02]  /*96b0*/  SHF.R.U64 R24, R148, 0x11, RZ ;  /* 0x0000001194187819 */ /* 0x000fe400000012ff */
[----:B------:R-:W-:Y:S02]  /*96c0*/  FSEL R23, R23, -INF , !P5 ;  /* 0xff80000017177808 */ /* 0x000fe40006800000 */
[----:B------:R-:W-:Y:S01]  /*96d0*/  LOP3.LUT P5, RZ, R25, 0x1, RZ, 0xc0, !PT ;  /* 0x0000000119ff7812 */ /* 0x000fe200078ac0ff */
[----:B------:R-:W-:Y:S01]  /*96e0*/  FMUL R25, R47, UR39 ;  /* 0x000000272f197c20 */ /* 0x000fe20008400000 */
[----:B------:R-:W-:Y:S02]  /*96f0*/  FMNMX3 R19, R19, R207, R206, !PT ;  /* 0x000000cf13137276 */ /* 0x000fe400078000ce */
[----:B------:R-:W-:-:S02]  /*9700*/  FSEL R22, R22, -INF , !P3 ;  /* 0xff80000016167808 */ /* 0x000fc40005800000 */
[----:B------:R-:W-:Y:S02]  /*9710*/  LOP3.LUT P3, RZ, R24, 0x1, RZ, 0xc0, !PT ;  /* 0x0000000118ff7812 */ /* 0x000fe4000786c0ff */
[----:B------:R-:W-:Y:S02]  /*9720*/  SHF.R.U64 R24, R148, 0xf, RZ ;  /* 0x0000000f94187819 */ /* 0x000fe400000012ff */
[----:B------:R-:W-:Y:S02]  /*9730*/  FMNMX3 R19, R19, R203, R202, !PT ;  /* 0x000000cb13137276 */ /* 0x000fe400078000ca */
[----:B------:R-:W-:Y:S02]  /*9740*/  FSEL R25, R25, -INF , !P2 ;  /* 0xff80000019197808 */ /* 0x000fe40005000000 */
[----:B------:R-:W-:Y:S02]  /*9750*/  LOP3.LUT P2, RZ, R24, 0x1, RZ, 0xc0, !PT ;  /* 0x0000000118ff7812 */ /* 0x000fe4000784c0ff */
[----:B------:R-:W-:-:S02]  /*9760*/  FMNMX3 R24, R19, R201, R198, !PT ;  /* 0x000000c913187276 */ /* 0x000fc400078000c6 */
[----:B------:R-:W-:Y:S02]  /*9770*/  SHF.R.U64 R27, R148, 0x10, RZ ;  /* 0x00000010941b7819 */ /* 0x000fe400000012ff */
[----:B------:R-:W-:Y:S02]  /*9780*/  FMNMX3 R24, R24, R197, R187, !PT ;  /* 0x000000c518187276 */ /* 0x000fe400078000bb */
[----:B------:R-:W-:Y:S02]  /*9790*/  FSEL R26, R26, -INF , !P4 ;  /* 0xff8000001a1a7808 */ /* 0x000fe40006000000 */
[----:B------:R-:W-:Y:S02]  /*97a0*/  FMNMX3 R24, R24, R153, R152, !PT ;  /* 0x0000009918187276 */ /* 0x000fe40007800098 */
[----:B------:R-:W-:Y:S02]  /*97b0*/  LOP3.LUT P4, RZ, R27, 0x1, RZ, 0xc0, !PT ;  /* 0x000000011bff7812 */ /* 0x000fe4000788c0ff */
[----:B------:R-:W-:-:S02]  /*97c0*/  FMNMX3 R24, R24, R9, R8, !PT ;  /* 0x0000000918187276 */ /* 0x000fc40007800008 */
[----:B------:R-:W-:Y:S02]  /*97d0*/  SHF.R.U64 R30, R148, 0xe, RZ ;  /* 0x0000000e941e7819 */ /* 0x000fe400000012ff */
[----:B------:R-:W-:Y:S02]  /*97e0*/  FMNMX3 R24, R24, R4, R7, !PT ;  /* 0x0000000418187276 */ /* 0x000fe40007800007 */
[----:B------:R-:W-:Y:S02]  /*97f0*/  SHF.R.U64 R27, R148, 0xd, RZ ;  /* 0x0000000d941b7819 */ /* 0x000fe400000012ff */
[----:B------:R-:W-:Y:S02]  /*9800*/  FMNMX3 R24, R24, R6, R5, !PT ;  /* 0x0000000618187276 */ /* 0x000fe40007800005 */
[----:B------:R-:W-:Y:S02]  /*9810*/  SHF.R.U64 R19, R148, 0xb, RZ ;  /* 0x0000000b94137819 */ /* 0x000fe400000012ff */
[----:B------:R-:W-:-:S02]  /*9820*/  FMNMX3 R24, R24, R12, R11, !PT ;  /* 0x0000000c18187276 */ /* 0x000fc4000780000b */
[----:B------:R-:W-:Y:S02]  /*9830*/  FSEL R29, R29, -INF , !P1 ;  /* 0xff8000001d1d7808 */ /* 0x000fe40004800000 */
[----:B------:R-:W-:Y:S02]  /*9840*/  FMNMX3 R24, R24, R10, R13, !PT ;  /* 0x0000000a18187276 */ /* 0x000fe4000780000d */
[----:B------:R-:W-:Y:S02]  /*9850*/  FSEL R28, R28, -INF , !P5 ;  /* 0xff8000001c1c7808 */ /* 0x000fe40006800000 */
[----:B------:R-:W-:Y:S02]  /*9860*/  FSEL R149, R51, -INF , !P4 ;  /* 0xff80000033957808 */ /* 0x000fe40006000000 */
[----:B------:R-:W-:Y:S02]  /*9870*/  FMNMX3 R24, R24, R14, R15, !PT ;  /* 0x0000000e18187276 */ /* 0x000fe4000780000f */
[----:B------:R-:W-:-:S02]  /*9880*/  LOP3.LUT P1, RZ, R30, 0x1, RZ, 0xc0, !PT ;  /* 0x000000011eff7812 */ /* 0x000fc4000782c0ff */
[----:B------:R-:W-:Y:S02]  /*9890*/  LOP3.LUT P5, RZ, R27, 0x1, RZ, 0xc0, !PT ;  /* 0x000000011bff7812 */ /* 0x000fe400078ac0ff */
[----:B------:R-:W-:Y:S02]  /*98a0*/  LOP3.LUT P4, RZ, R19, 0x1, RZ, 0xc0, !PT ;  /* 0x0000000113ff7812 */ /* 0x000fe4000788c0ff */
[C---:B------:R-:W-:Y:S02]  /*98b0*/  SHF.R.U64 R27, R148.reuse, 0xc, RZ ;  /* 0x0000000c941b7819 */ /* 0x040fe400000012ff */
[----:B------:R-:W-:Y:S02]  /*98c0*/  SHF.R.U64 R19, R148, 0x9, RZ ;  /* 0x0000000994137819 */ /* 0x000fe400000012ff */
[----:B------:R-:W-:Y:S02]  /*98d0*/  FMNMX3 R24, R24, R16, R17, !PT ;  /* 0x0000001018187276 */ /* 0x000fe40007800011 */
[----:B------:R-:W-:-:S02]  /*98e0*/  FSEL R35, R35, -INF , !P3 ;  /* 0xff80000023237808 */ /* 0x000fc40005800000 */
[----:B------:R-:W-:Y:S02]  /*98f0*/  FSEL R150, R53, -INF , !P1 ;  /* 0xff80000035967808 */ /* 0x000fe40004800000 */
[----:B------:R-:W-:Y:S02]  /*9900*/  LOP3.LUT P3, RZ, R27, 0x1, RZ, 0xc0, !PT ;  /* 0x000000011bff7812 */ /* 0x000fe4000786c0ff */
[----:B------:R-:W-:Y:S02]  /*9910*/  LOP3.LUT P1, RZ, R19, 0x1, RZ, 0xc0, !PT ;  /* 0x0000000113ff7812 */ /* 0x000fe4000782c0ff */
[----:B------:R-:W-:Y:S02]  /*9920*/  SHF.R.U64 R19, R148, 0x7, RZ ;  /* 0x0000000794137819 */ /* 0x000fe400000012ff */
[----:B------:R-:W-:Y:S02]  /*9930*/  FMNMX3 R24, R24, R18, R21, !PT ;  /* 0x0000001218187276 */ /* 0x000fe40007800015 */
[----:B------:R-:W-:-:S02]  /*9940*/  FSEL R183, R55, -INF , !P3 ;  /* 0xff80000037b77808 */ /* 0x000fc40005800000 */
[----:B------:R-:W-:Y:S02]  /*9950*/  LOP3.LUT P3, RZ, R19, 0x1, RZ, 0xc0, !PT ;  /* 0x0000000113ff7812 */ /* 0x000fe4000786c0ff */
[----:B------:R-:W-:Y:S02]  /*9960*/  FMNMX3 R19, R24, R20, R23, !PT ;  /* 0x0000001418137276 */ /* 0x000fe40007800017 */
[----:B------:R-:W-:Y:S02]  /*9970*/  SHF.R.U64 R27, R148, 0xa, RZ ;  /* 0x0000000a941b7819 */ /* 0x000fe400000012ff */
[----:B------:R-:W-:Y:S02]  /*9980*/  FSEL R151, R52, -INF , !P2 ;  /* 0xff80000034977808 */ /* 0x000fe40005000000 */
[----:B------:R-:W-:Y:S02]  /*9990*/  FMNMX3 R24, R19, R22, R26, !PT ;  /* 0x0000001613187276 */ /* 0x000fe4000780001a */
[----:B------:R-:W-:-:S02]  /*99a0*/  LOP3.LUT P2, RZ, R27, 0x1, RZ, 0xc0, !PT ;  /* 0x000000011bff7812 */ /* 0x000fc4000784c0ff */
[----:B------:R-:W-:Y:S02]  /*99b0*/  SHF.R.U64 R27, R148, 0x8, RZ ;  /* 0x00000008941b7819 */ /* 0x000fe400000012ff */
[----:B------:R-:W-:Y:S02]  /*99c0*/  FMNMX3 R24, R24, R25, R29, !PT ;  /* 0x0000001918187276 */ /* 0x000fe4000780001d */
[----:B------:R-:W-:Y:S02]  /*99d0*/  FSEL R184, R54, -INF , !P5 ;  /* 0xff80000036b87808 */ /* 0x000fe40006800000 */
[----:B------:R-:W-:Y:S02]  /*99e0*/  LOP3.LUT P5, RZ, R27, 0x1, RZ, 0xc0, !PT ;  /* 0x000000011bff7812 */ /* 0x000fe400078ac0ff */
[----:B------:R-:W-:Y:S02]  /*99f0*/  SHF.R.U64 R19, R148, 0x3, RZ ;  /* 0x0000000394137819 */ /* 0x000fe400000012ff */
[----:B------:R-:W-:-:S02]  /*9a00*/  FMNMX3 R24, R24, R28, R35, !PT ;  /* 0x0000001c18187276 */ /* 0x000fc40007800023 */
[----:B------:R-:W-:Y:S02]  /*9a10*/  FSEL R155, R59, -INF , !P5 ;  /* 0xff8000003b9b7808 */ /* 0x000fe40006800000 */
[----:B------:R-:W-:Y:S02]  /*9a20*/  LOP3.LUT P5, RZ, R19, 0x1, RZ, 0xc0, !PT ;  /* 0x0000000113ff7812 */ /* 0x000fe400078ac0ff */
[----:B------:R-:W-:Y:S02]  /*9a30*/  FMNMX3 R19, R24, R149, R151, !PT ;  /* 0x0000009518137276 */ /* 0x000fe40007800097 */
[----:B------:R-:W-:Y:S02]  /*9a40*/  FSEL R185, R56, -INF , !P4 ;  /* 0xff80000038b97808 */ /* 0x000fe40006000000 */
[----:B------:R-:W-:Y:S02]  /*9a50*/  FMNMX3 R24, R19, R150, R184, !PT ;  /* 0x0000009613187276 */ /* 0x000fe400078000b8 */
[----:B------:R-:W-:-:S02]  /*9a60*/  SHF.R.U64 R27, R148, 0x5, RZ ;  /* 0x00000005941b7819 */ /* 0x000fc400000012ff */
[----:B------:R-:W-:Y:S02]  /*9a70*/  SHF.R.U64 R30, R148, 0x6, RZ ;  /* 0x00000006941e7819 */ /* 0x000fe400000012ff */
[----:B------:R-:W-:Y:S02]  /*9a80*/  FSEL R182, R57, -INF , !P2 ;  /* 0xff80000039b67808 */ /* 0x000fe40005000000 */
[----:B------:R-:W-:Y:S02]  /*9a90*/  FSEL R186, R58, -INF , !P1 ;  /* 0xff8000003aba7808 */ /* 0x000fe40004800000 */
[----:B------:R-:W-:Y:S01]  /*9aa0*/  FMNMX3 R19, R24, R183, R185, !PT ;  /* 0x000000b718137276 */ /* 0x000fe200078000b9 */
[----:B------:R-:W-:Y:S01]  /*9ab0*/  FMUL R24, R66, UR39 ;  /* 0x0000002742187c20 */ /* 0x000fe20008400000 */
[----:B------:R-:W-:Y:S02]  /*9ac0*/  LOP3.LUT P2, RZ, R27, 0x1, RZ, 0xc0, !PT ;  /* 0x000000011bff7812 */ /* 0x000fe4000784c0ff */
[----:B------:R-:W-:-:S02]  /*9ad0*/  SHF.R.U64 R27, R148, 0x4, RZ ;  /* 0x00000004941b7819 */ /* 0x000fc400000012ff */
[----:B------:R-:W-:Y:S02]  /*9ae0*/  LOP3.LUT P4, RZ, R30, 0x1, RZ, 0xc0, !PT ;  /* 0x000000011eff7812 */ /* 0x000fe4000788c0ff */
[----:B------:R-:W-:Y:S02]  /*9af0*/  FSEL R188, R60, -INF , !P3 ;  /* 0xff8000003cbc7808 */ /* 0x000fe40005800000 */
[----:B------:R-:W-:Y:S02]  /*9b00*/  FMNMX3 R19, R19, R182, R186, !PT ;  /* 0x000000b613137276 */ /* 0x000fe400078000ba */
[----:B------:R-:W-:Y:S02]  /*9b10*/  LOP3.LUT P1, RZ, R27, 0x1, RZ, 0xc0, !PT ;  /* 0x000000011bff7812 */ /* 0x000fe4000782c0ff */
[C---:B------:R-:W-:Y:S02]  /*9b20*/  SHF.R.U64 R27, R148.reuse, 0x2, RZ ;  /* 0x00000002941b7819 */ /* 0x040fe400000012ff */
[----:B------:R-:W-:-:S02]  /*9b30*/  SHF.R.U64 R148, R148, 0x1, RZ ;  /* 0x0000000194947819 */ /* 0x000fc400000012ff */
[----:B------:R-:W-:Y:S02]  /*9b40*/  FSEL R154, R61, -INF , !P4 ;  /* 0xff8000003d9a7808 */ /* 0x000fe40006000000 */
[----:B------:R-:W-:Y:S02]  /*9b50*/  FSEL R194, R62, -INF , !P2 ;  /* 0xff8000003ec27808 */ /* 0x000fe40005000000 */
[----:B------:R-:W-:Y:S02]  /*9b60*/  FMNMX3 R19, R19, R155, R188, !PT ;  /* 0x0000009b13137276 */ /* 0x000fe400078000bc */
[----:B-1----:R-:W-:Y:S02]  /*9b70*/  LOP3.LUT P6, RZ, R236, 0x7f, RZ, 0xc0, !PT ;  /* 0x0000007fecff7812 */ /* 0x002fe400078cc0ff */
[----:B------:R-:W-:Y:S02]  /*9b80*/  LOP3.LUT P3, RZ, R27, 0x1, RZ, 0xc0, !PT ;  /* 0x000000011bff7812 */ /* 0x000fe4000786c0ff */
[----:B------:R-:W-:-:S02]  /*9b90*/  LOP3.LUT P4, RZ, R148, 0x1, RZ, 0xc0, !PT ;  /* 0x0000000194ff7812 */ /* 0x000fc4000788c0ff */
[----:B------:R-:W-:Y:S02]  /*9ba0*/  FSEL R191, R63, -INF , !P1 ;  /* 0xff8000003fbf7808 */ /* 0x000fe40004800000 */
[----:B------:R-:W-:Y:S02]  /*9bb0*/  FSEL R65, R64, -INF , !P5 ;  /* 0xff80000040417808 */ /* 0x000fe40006800000 */
[----:B------:R-:W-:Y:S01]  /*9bc0*/  FMNMX3 R30, R19, R154, R194, !PT ;  /* 0x0000009a131e7276 */ /* 0x000fe200078000c2 */
[----:B------:R-:W-:Y:S01]  /*9bd0*/  FMUL R19, R67, UR39 ;  /* 0x0000002743137c20 */ /* 0x000fe20008400000 */
[----:B------:R-:W-:Y:S01]  /*9be0*/  LOP3.LUT P0, RZ, R0, 0x10000, RZ, 0xc0, !PT ;  /* 0x0001000000ff7812 */ /* 0x000fe2000780c0ff */
[----:B------:R-:W1:Y:S01]  /*9bf0*/  @!P6 SYNCS.CCTL.IV [UR10+0xa010] ;  /* 0x00a01000ff00e9b1 */ /* 0x000e62000800000a */
[----:B------:R-:W-:Y:S01]  /*9c00*/  FSEL R34, R34, -INF , !P3 ;  /* 0xff80000022227808 */ /* 0x000fe20005800000 */
[----:B------:R-:W-:Y:S01]  /*9c10*/  NOP ;  /* 0x0000000000007918 */ /* 0x000fe20000000000 */
[----:B------:R-:W-:-:S02]  /*9c20*/  FSEL R24, R24, -INF , !P4 ;  /* 0xff80000018187808 */ /* 0x000fc40006000000 */
[----:B------:R-:W-:Y:S02]  /*9c30*/  FMNMX3 R27, R30, R191, R65, !PT ;  /* 0x000000bf1e1b7276 */ /* 0x000fe40007800041 */
[----:B------:R-:W-:Y:S02]  /*9c40*/  FSEL R19, R19, -INF , !P0 ;  /* 0xff80000013137808 */ /* 0x000fe40004000000 */
[----:B------:R-:W-:Y:S01]  /*9c50*/  FMNMX3 R148, R27, R34, R24, !PT ;  /* 0x000000221b947276 */ /* 0x000fe20007800018 */
[----:B------:R-:W-:-:S03]  /*9c60*/  IMAD.U32 R27, R189, -0x80000000, RZ ;  /* 0x80000000bd1b7824 */ /* 0x000fc600078e00ff */
[----:B------:R-:W-:Y:S01]  /*9c70*/  FMNMX3 R148, R148, R19, R93, !PT ;  /* 0x0000001394947276 */ /* 0x000fe2000780005d */
[----:B-1----:R-:W1:Y:S04]  /*9c80*/  SYNCS.PHASECHK.TRANS64.TRYWAIT P0, [UR5], R27 ;  /* 0x0000001bff0075a7 */ /* 0x002e680008001105 */
[--C-:B------:R-:W-:Y:S01]  /*9c90*/  FADD R190, R190, -R148.reuse ;  /* 0x80000094bebe7221 */ /* 0x100fe20000000000 */
[--C-:B------:R-:W-:Y:S01]  /*9ca0*/  FADD R193, R193, -R148.reuse ;  /* 0x80000094c1c17221 */ /* 0x100fe20000000000 */
[--C-:B------:R-:W-:Y:S01]  /*9cb0*/  FADD R192, R192, -R148.reuse ;  /* 0x80000094c0c07221 */ /* 0x100fe20000000000 */
[--C-:B------:R-:W-:Y:S01]  /*9cc0*/  FADD R195, R195, -R148.reuse ;  /* 0x80000094c3c37221 */ /* 0x100fe20000000000 */
[----:B------:R-:W-:Y:S01]  /*9cd0*/  FMUL R190, R190, 1.4426950216293334961 ;  /* 0x3fb8aa3bbebe7820 */ /* 0x000fe20000400000 */
[----:B------:R-:W-:Y:S01]  /*9ce0*/  FMUL R193, R193, 1.4426950216293334961 ;  /* 0x3fb8aa3bc1c17820 */ /* 0x000fe20000400000 */
[--C-:B------:R-:W-:Y:S01]  /*9cf0*/  FADD R224, R224, -R148.reuse ;  /* 0x80000094e0e07221 */ /* 0x100fe20000000000 */
[--C-:B------:R-:W-:Y:S01]  /*9d00*/  FADD R213, R213, -R148.reuse ;  /* 0x80000094d5d57221 */ /* 0x100fe20000000000 */
[--C-:B------:R-:W-:Y:S01]  /*9d10*/  FADD R216, R216, -R148.reuse ;  /* 0x80000094d8d87221 */ /* 0x100fe20000000000 */
[--C-:B------:R-:W-:Y:S01]  /*9d20*/  FADD R217, R217, -R148.reuse ;  /* 0x80000094d9d97221 */ /* 0x100fe20000000000 */
[--C-:B------:R-:W-:Y:S01]  /*9d30*/  FADD R222, R222, -R148.reuse ;  /* 0x80000094dede7221 */ /* 0x100fe20000000000 */
[--C-:B------:R-:W-:Y:S01]  /*9d40*/  FADD R223, R223, -R148.reuse ;  /* 0x80000094dfdf7221 */ /* 0x100fe20000000000 */
[----:B------:R2:W3:Y:S01]  /*9d50*/  MUFU.EX2 R199, R190 ;  /* 0x000000be00c77308 */ /* 0x0004e20000000800 */
[----:B------:R-:W-:Y:S01]  /*9d60*/  FMUL R200, R192, 1.4426950216293334961 ;  /* 0x3fb8aa3bc0c87820 */ /* 0x000fe20000400000 */
[----:B------:R-:W-:Y:S01]  /*9d70*/  FMUL R195, R195, 1.4426950216293334961 ;  /* 0x3fb8aa3bc3c37820 */ /* 0x000fe20000400000 */
[----:B------:R-:W-:Y:S01]  /*9d80*/  FMUL R192, R224, 1.4426950216293334961 ;  /* 0x3fb8aa3be0c07820 */ /* 0x000fe20000400000 */
[----:B------:R-:W-:Y:S01]  /*9d90*/  FMUL R189, R217, 1.4426950216293334961 ;  /* 0x3fb8aa3bd9bd7820 */ /* 0x000fe20000400000 */
[----:B------:R-:W-:Y:S01]  /*9da0*/  FMUL R66, R222, 1.4426950216293334961 ;  /* 0x3fb8aa3bde427820 */ /* 0x000fe20000400000 */
[----:B------:R-:W-:Y:S01]  /*9db0*/  FMUL R67, R223, 1.4426950216293334961 ;  /* 0x3fb8aa3bdf437820 */ /* 0x000fe20000400000 */
[----:B------:R-:W-:Y:S01]  /*9dc0*/  FADD R212, R212, -R148 ;  /* 0x80000094d4d47221 */ /* 0x000fe20000000000 */
[----:B------:R4:W0:Y:S01]  /*9dd0*/  MUFU.EX2 R196, R193 ;  /* 0x000000c100c47308 */ /* 0x0008220000000800 */
[----:B--2---:R-:W-:-:S07]  /*9de0*/  FMUL R190, R216, 1.4426950216293334961 ;  /* 0x3fb8aa3bd8be7820 */ /* 0x004fce0000400000 */
[----:B------:R-:W2:Y:S01]  /*9df0*/  MUFU.EX2 R200, R200 ;  /* 0x000000c800c87308 */ /* 0x000ea20000000800 */
[----:B----4-:R-:W-:-:S07]  /*9e00*/  FMUL R193, R213, 1.4426950216293334961 ;  /* 0x3fb8aa3bd5c17820 */ /* 0x010fce0000400000 */
[----:B------:R-:W4:Y:S08]  /*9e10*/  MUFU.EX2 R195, R195 ;  /* 0x000000c300c37308 */ /* 0x000f300000000800 */
[----:B------:R-:W0:Y:S08]  /*9e20*/  MUFU.EX2 R192, R192 ;  /* 0x000000c000c07308 */ /* 0x000e300000000800 */
[----:B------:R-:W0:Y:S08]  /*9e30*/  MUFU.EX2 R193, R193 ;  /* 0x000000c100c17308 */ /* 0x000e300000000800 */
[----:B------:R-:W0:Y:S08]  /*9e40*/  MUFU.EX2 R190, R190 ;  /* 0x000000be00be7308 */ /* 0x000e300000000800 */
[----:B------:R-:W0:Y:S08]  /*9e50*/  MUFU.EX2 R189, R189 ;  /* 0x000000bd00bd7308 */ /* 0x000e300000000800 */
[----:B------:R-:W0:Y:S08]  /*9e60*/  MUFU.EX2 R66, R66 ;  /* 0x0000004200427308 */ /* 0x000e300000000800 */
[----:B------:R-:W0:Y:S01]  /*9e70*/  MUFU.EX2 R67, R67 ;  /* 0x0000004300437308 */ /* 0x000e220000000800 */
[----:B-1234-:R-:W-:Y:S05]  /*9e80*/  @!P0 BRA `(.L_x_18) ;  /* 0x0000004800088947 */ /* 0x01efea0003800000 */
.L_x_26:
[----:B------:R-:W-:Y:S01]  /*9e90*/  IMAD.U32 R47, RZ, RZ, UR25 ;  /* 0x00000019ff2f7e24 */ /* 0x000fe2000f8e00ff */
[----:B------:R-:W2:Y:S01]  /*9ea0*/  LDG.E.U16 R36, desc[UR30][R36.64] ;  /* 0x0000001e24247981 */ /* 0x000ea2000c1e1500 */
[----:B------:R-:W-:Y:S02]  /*9eb0*/  IMAD.U32 R49, RZ, RZ, UR25 ;  /* 0x00000019ff317e24 */ /* 0x000fe4000f8e00ff */
[----:B------:R-:W-:Y:S01]  /*9ec0*/  FADD R211, R211, -R148 ;  /* 0x80000094d3d37221 */ /* 0x000fe20000000000 */
[----:B------:R-:W-:-:S04]  /*9ed0*/  IMAD.WIDE R46, R47, 0x2, R118 ;  /* 0x000000022f2e7825 */ /* 0x000fc800078e0276 */
[----:B------:R-:W-:Y:S01]  /*9ee0*/  FMUL R63, R212, 1.4426950216293334961 ;  /* 0x3fb8aa3bd43f7820 */ /* 0x000fe20000400000 */
[----:B------:R-:W-:Y:S01]  /*9ef0*/  IMAD.WIDE R48, R49, 0x2, R110 ;  /* 0x0000000231307825 */ /* 0x000fe200078e026e */
[----:B------:R-:W3:Y:S03]  /*9f00*/  LDG.E.U16 R46, desc[UR30][R46.64] ;  /* 0x0000001e2e2e7981 */ /* 0x000ee6000c1e1500 */
[----:B------:R-:W-:-:S04]  /*9f10*/  IMAD.WIDE R30, R31, 0x2, R128 ;  /* 0x000000021f1e7825 */ /* 0x000fc800078e0280 */
[----:B------:R-:W-:Y:S01]  /*9f20*/  IMAD.U32 R39, RZ, RZ, UR25 ;  /* 0x00000019ff277e24 */ /* 0x000fe2000f8e00ff */
[----:B------:R1:W4:Y:S01]  /*9f30*/  LDG.E.U16 R37, desc[UR30][R30.64] ;  /* 0x0000001e1e257981 */ /* 0x000322000c1e1500 */
[----:B------:R-:W-:Y:S02]  /*9f40*/  IMAD.U32 R27, RZ, RZ, UR25 ;  /* 0x00000019ff1b7e24 */ /* 0x000fe4000f8e00ff */
[----:B------:R-:W-:Y:S01]  /*9f50*/  IMAD.U32 R51, RZ, RZ, UR25 ;  /* 0x00000019ff337e24 */ /* 0x000fe2000f8e00ff */
[----:B------:R5:W2:Y:S01]  /*9f60*/  LDG.E.U16 R47, desc[UR30][R48.64] ;  /* 0x0000001e302f7981 */ /* 0x000aa2000c1e1500 */
[----:B------:R-:W-:-:S04]  /*9f70*/  IMAD.WIDE R38, R39, 0x2, R120 ;  /* 0x0000000227267825 */ /* 0x000fc800078e0278 */
[----:B------:R-:W-:Y:S02]  /*9f80*/  IMAD.U32 R41, RZ, RZ, UR25 ;  /* 0x00000019ff297e24 */ /* 0x000fe4000f8e00ff */
[----:B------:R-:W-:Y:S01]  /*9f90*/  IMAD.U32 R53, RZ, RZ, UR25 ;  /* 0x00000019ff357e24 */ /* 0x000fe2000f8e00ff */
[----:B------:R-:W2:Y:S01]  /*9fa0*/  LDG.E.U16 R38, desc[UR30][R38.64] ;  /* 0x0000001e26267981 */ /* 0x000ea2000c1e1500 */
[----:B-1----:R-:W-:Y:S01]  /*9fb0*/  IMAD.WIDE R30, R27, 0x2, R112 ;  /* 0x000000021b1e7825 */ /* 0x002fe200078e0270 */
[----:B------:R-:W-:-:S03]  /*9fc0*/  MOV R33, UR25 ;  /* 0x0000001900217c02 */ /* 0x000fc60008000f00 */
[----:B------:R-:W-:Y:S02]  /*9fd0*/  IMAD.U32 R55, RZ, RZ, UR25 ;  /* 0x00000019ff377e24 */ /* 0x000fe4000f8e00ff */
[----:B------:R-:W-:Y:S02]  /*9fe0*/  IMAD.U32 R43, RZ, RZ, UR25 ;  /* 0x00000019ff2b7e24 */ /* 0x000fe4000f8e00ff */
[----:B------:R-:W-:Y:S01]  /*9ff0*/  FADD R197, R197, -R148 ;  /* 0x80000094c5c57221 */ /* 0x000fe20000000000 */
[----:B-----5:R-:W-:Y:S01]  /*a000*/  IMAD.WIDE R48, R27, 0x2, R102 ;  /* 0x000000021b307825 */ /* 0x020fe200078e0266 */
[----:B------:R1:W5:Y:S03]  /*a010*/  LDG.E.U16 R39, desc[UR30][R30.64] ;  /* 0x0000001e1e277981 */ /* 0x000366000c1e1500 */
[--C-:B------:R-:W-:Y:S01]  /*a020*/  FADD R203, R203, -R148.reuse ;  /* 0x80000094cbcb7221 */ /* 0x100fe20000000000 */
[----:B------:R-:W-:Y:S01]  /*a030*/  FADD R198, R198, -R148 ;  /* 0x80000094c6c67221 */ /* 0x000fe20000000000 */
[----:B------:R-:W-:-:S04]  /*a040*/  IMAD.WIDE R50, R51, 0x2, R94 ;  /* 0x0000000233327825 */ /* 0x000fc800078e025e */
[----:B------:R-:W-:Y:S01]  /*a050*/  IMAD.U32 R57, RZ, RZ, UR25 ;  /* 0x00000019ff397e24 */ /* 0x000fe2000f8e00ff */
[----:B------:R-:W2:Y:S01]  /*a060*/  LDG.E.U16 R48, desc[UR30][R48.64] ;  /* 0x0000001e30307981 */ /* 0x000ea2000c1e1500 */
[----:B------:R-:W-:-:S04]  /*a070*/  IMAD.WIDE R40, R41, 0x2, R104 ;  /* 0x0000000229287825 */ /* 0x000fc800078e0268 */
[----:B------:R-:W-:Y:S02]  /*a080*/  IMAD.U32 R59, RZ, RZ, UR25 ;  /* 0x00000019ff3b7e24 */ /* 0x000fe4000f8e00ff */
[----:B------:R-:W-:Y:S01]  /*a090*/  IMAD.U32 R45, RZ, RZ, UR25 ;  /* 0x00000019ff2d7e24 */ /* 0x000fe2000f8e00ff */
[----:B------:R-:W2:Y:S01]  /*a0a0*/  LDG.E.U16 R40, desc[UR30][R40.64] ;  /* 0x0000001e28287981 */ /* 0x000ea2000c1e1500 */
[----:B-1----:R-:W-:-:S04]  /*a0b0*/  IMAD.WIDE R30, R27, 0x2, R96 ;  /* 0x000000021b1e7825 */ /* 0x002fc800078e0260 */
[--C-:B------:R-:W-:Y:S01]  /*a0c0*/  FADD R153, R153, -R148.reuse ;  /* 0x8000009499997221 */ /* 0x100fe20000000000 */
[----:B------:R-:W-:Y:S01]  /*a0d0*/  FADD R206, R206, -R148 ;  /* 0x80000094cece7221 */ /* 0x000fe20000000000 */
[----:B------:R1:W2:Y:S01]  /*a0e0*/  LDG.E.U16 R49, desc[UR30][R50.64] ;  /* 0x0000001e32317981 */ /* 0x0002a2000c1e1500 */
[----:B------:R-:W-:-:S04]  /*a0f0*/  IMAD.WIDE R42, R43, 0x2, R84 ;  /* 0x000000022b2a7825 */ /* 0x000fc800078e0254 */
[--C-:B------:R-:W-:Y:S01]  /*a100*/  FADD R187, R187, -R148.reuse ;  /* 0x80000094bbbb7221 */ /* 0x100fe20000000000 */
[--C-:B------:R-:W-:Y:S01]  /*a110*/  FADD R9, R9, -R148.reuse ;  /* 0x8000009409097221 */ /* 0x100fe20000000000 */
[--C-:B------:R-:W-:Y:S01]  /*a120*/  FADD R201, R201, -R148.reuse ;  /* 0x80000094c9c97221 */ /* 0x100fe20000000000 */
[--C-:B------:R-:W-:Y:S01]  /*a130*/  FADD R152, R152, -R148.reuse ;  /* 0x8000009498987221 */ /* 0x100fe20000000000 */
[----:B------:R0:W2:Y:S01]  /*a140*/  LDG.E.U16 R41, desc[UR30][R30.64] ;  /* 0x0000001e1e297981 */ /* 0x0000a2000c1e1500 */
[--C-:B------:R-:W-:Y:S01]  /*a150*/  FADD R8, R8, -R148.reuse ;  /* 0x8000009408087221 */ /* 0x100fe20000000000 */
[----:B------:R-:W-:Y:S01]  /*a160*/  FMUL R64, R211, 1.4426950216293334961 ;  /* 0x3fb8aa3bd3407820 */ /* 0x000fe20000400000 */
[----:B------:R-:W-:Y:S01]  /*a170*/  FADD R202, R202, -R148 ;  /* 0x80000094caca7221 */ /* 0x000fe20000000000 */
[----:B-1----:R-:W-:Y:S01]  /*a180*/  IMAD.WIDE R50, R53, 0x2, R82 ;  /* 0x0000000235327825 */ /* 0x002fe200078e0252 */
[----:B------:R-:W2:Y:S03]  /*a190*/  LDG.E.U16 R42, desc[UR30][R42.64] ;  /* 0x0000001e2a2a7981 */ /* 0x000ea6000c1e1500 */
[--C-:B------:R-:W-:Y:S01]  /*a1a0*/  FADD R4, R4, -R148.reuse ;  /* 0x8000009404047221 */ /* 0x100fe20000000000 */
[----:B------:R-:W-:Y:S01]  /*a1b0*/  FADD R207, R207, -R148 ;  /* 0x80000094cfcf7221 */ /* 0x000fe20000000000 */
[----:B------:R-:W-:-:S04]  /*a1c0*/  IMAD.WIDE R52, R55, 0x2, R74 ;  /* 0x0000000237347825 */ /* 0x000fc800078e024a */
[----:B------:R-:W-:Y:S01]  /*a1d0*/  IMAD.U32 R225, RZ, RZ, UR25 ;  /* 0x00000019ffe17e24 */ /* 0x000fe2000f8e00ff */
[----:B------:R-:W2:Y:S01]  /*a1e0*/  LDG.E.U16 R50, desc[UR30][R50.64] ;  /* 0x0000001e32327981 */ /* 0x000ea2000c1e1500 */
[----:B0-----:R-:W-:-:S04]  /*a1f0*/  IMAD.WIDE R30, R33, 0x2, R76 ;  /* 0x00000002211e7825 */ /* 0x001fc800078e024c */
[----:B------:R-:W-:Y:S01]  /*a200*/  FMUL R197, R197, 1.4426950216293334961 ;  /* 0x3fb8aa3bc5c57820 */ /* 0x000fe20000400000 */
[----:B------:R-:W-:Y:S01]  /*a210*/  FMUL R33, R203, 1.4426950216293334961 ;  /* 0x3fb8aa3bcb217820 */ /* 0x000fe20000400000 */
[----:B------:R-:W-:Y:S01]  /*a220*/  FADD R7, R7, -R148 ;  /* 0x8000009407077221 */ /* 0x000fe20000000000 */
[----:B------:R-:W-:Y:S01]  /*a230*/  IMAD.WIDE R56, R57, 0x2, R124 ;  /* 0x0000000239387825 */ /* 0x000fe200078e027c */
[----:B------:R0:W2:Y:S03]  /*a240*/  LDG.E.U16 R43, desc[UR30][R30.64] ;  /* 0x0000001e1e2b7981 */ /* 0x0000a6000c1e1500 */
[--C-:B------:R-:W-:Y:S01]  /*a250*/  FADD R210, R210, -R148.reuse ;  /* 0x80000094d2d27221 */ /* 0x100fe20000000000 */
[----:B------:R-:W-:Y:S01]  /*a260*/  FADD R10, R10, -R148 ;  /* 0x800000940a0a7221 */ /* 0x000fe20000000000 */
[----:B------:R-:W1:Y:S01]  /*a270*/  MUFU.EX2 R63, R63 ;  /* 0x0000003f003f7308 */ /* 0x000e620000000800 */
[----:B------:R0:W2:Y:S01]  /*a280*/  LDG.E.U16 R51, desc[UR30][R52.64] ;  /* 0x0000001e34337981 */ /* 0x0000a2000c1e1500 */
[----:B------:R-:W-:-:S02]  /*a290*/  IMAD.U32 R203, RZ, RZ, UR25 ;  /* 0x00000019ffcb7e24 */ /* 0x000fc4000f8e00ff */
[----:B------:R-:W-:-:S04]  /*a2a0*/  IMAD.WIDE R58, R59, 0x2, R108 ;  /* 0x000000023b3a7825 */ /* 0x000fc800078e026c */
[----:B0-----:R-:W-:-:S04]  /*a2b0*/  IMAD.WIDE R30, R27, 0x2, R126 ;  /* 0x000000021b1e7825 */ /* 0x001fc800078e027e */
[----:B------:R-:W-:-:S04]  /*a2c0*/  IMAD.WIDE R52, R55, 0x2, R132 ;  /* 0x0000000237347825 */ /* 0x000fc800078e0284 */
[----:B------:R-:W-:Y:S01]  /*a2d0*/  FMUL R27, R198, 1.4426950216293334961 ;  /* 0x3fb8aa3bc61b7820 */ /* 0x000fe20000400000 */
[----:B------:R-:W-:Y:S01]  /*a2e0*/  IMAD.WIDE R54, R55, 0x2, R116 ;  /* 0x0000000237367825 */ /* 0x000fe200078e0274 */
[----:B------:R0:W-:Y:S01]  /*a2f0*/  MUFU.EX2 R198, R197 ;  /* 0x000000c500c67308 */ /* 0x0001e20000000800 */
[----:B------:R-:W2:Y:S02]  /*a300*/  LDG.E.U16 R52, desc[UR30][R52.64] ;  /* 0x0000001e34347981 */ /* 0x000ea4000c1e1500 */
[----:B------:R-:W-:Y:S02]  /*a310*/  IMAD.WIDE R44, R45, 0x2, R134 ;  /* 0x000000022d2c7825 */ /* 0x000fe400078e0286 */
[----:B------:R-:W2:Y:S02]  /*a320*/  LDG.E.U16 R54, desc[UR30][R54.64] ;  /* 0x0000001e36367981 */ /* 0x000ea4000c1e1500 */
[----:B0-----:R-:W-:Y:S02]  /*a330*/  IMAD.U32 R197, RZ, RZ, UR25 ;  /* 0x00000019ffc57e24 */ /* 0x001fe4000f8e00ff */
[----:B------:R-:W-:Y:S01]  /*a340*/  FMUL R153, R153, 1.4426950216293334961 ;  /* 0x3fb8aa3b99997820 */ /* 0x000fe20000400000 */
[----:B------:R0:W2:Y:S04]  /*a350*/  LDG.E.U16 R53, desc[UR30][R56.64] ;  /* 0x0000001e38357981 */ /* 0x0000a8000c1e1500 */
[----:B------:R1:W2:Y:S01]  /*a360*/  LDG.E.U16 R55, desc[UR30][R58.64] ;  /* 0x0000001e3a377981 */ /* 0x0002a2000c1e1500 */
[----:B------:R-:W-:Y:S01]  /*a370*/  FMUL R187, R187, 1.4426950216293334961 ;  /* 0x3fb8aa3bbbbb7820 */ /* 0x000fe20000400000 */
[----:B------:R-:W-:Y:S01]  /*a380*/  FMUL R213, R9, 1.4426950216293334961 ;  /* 0x3fb8aa3b09d57820 */ /* 0x000fe20000400000 */
[----:B------:R-:W-:Y:S01]  /*a390*/  FMUL R32, R206, 1.4426950216293334961 ;  /* 0x3fb8aa3bce207820 */ /* 0x000fe20000400000 */
[----:B------:R-:W2:Y:S01]  /*a3a0*/  LDG.E.U16 R44, desc[UR30][R44.64] ;  /* 0x0000001e2c2c7981 */ /* 0x000ea2000c1e1500 */
[----:B0-----:R-:W-:-:S04]  /*a3b0*/  IMAD.WIDE R56, R203, 0x2, R100 ;  /* 0x00000002cb387825 */ /* 0x001fc800078e0264 */
[----:B-1----:R-:W-:Y:S02]  /*a3c0*/  IMAD.WIDE R58, R197, 0x2, R88 ;  /* 0x00000002c53a7825 */ /* 0x002fe400078e0258 */
[----:B------:R-:W2:Y:S01]  /*a3d0*/  LDG.E.U16 R56, desc[UR30][R56.64] ;  /* 0x0000001e38387981 */ /* 0x000ea2000c1e1500 */
[----:B------:R0:W-:Y:S01]  /*a3e0*/  MUFU.EX2 R206, R153 ;  /* 0x0000009900ce7308 */ /* 0x0001e20000000800 */
[----:B------:R-:W-:Y:S02]  /*a3f0*/  IMAD.U32 R9, RZ, RZ, UR25 ;  /* 0x00000019ff097e24 */ /* 0x000fe4000f8e00ff */
[----:B------:R-:W-:Y:S01]  /*a400*/  FMUL R211, R152, 1.4426950216293334961 ;  /* 0x3fb8aa3b98d37820 */ /* 0x000fe20000400000 */
[----:B------:R1:W2:Y:S01]  /*a410*/  LDG.E.U16 R45, desc[UR30][R30.64] ;  /* 0x0000001e1e2d7981 */ /* 0x0002a2000c1e1500 */
[----:B------:R-:W-:-:S03]  /*a420*/  FMUL R217, R8, 1.4426950216293334961 ;  /* 0x3fb8aa3b08d97820 */ /* 0x000fc60000400000 */
[----:B------:R1:W2:Y:S01]  /*a430*/  LDG.E.U16 R57, desc[UR30][R58.64] ;  /* 0x0000001e3a397981 */ /* 0x0002a2000c1e1500 */
[----:B0-----:R-:W-:-:S04]  /*a440*/  IMAD.WIDE R152, R197, 0x2, R72 ;  /* 0x00000002c5987825 */ /* 0x001fc800078e0248 */
[----:B-1----:R-:W-:Y:S01]  /*a450*/  FMUL R31, R201, 1.4426950216293334961 ;  /* 0x3fb8aa3bc91f7820 */ /* 0x002fe20000400000 */
[----:B------:R-:W-:Y:S01]  /*a460*/  IMAD.WIDE R8, R9, 0x2, R122 ;  /* 0x0000000209087825 */ /* 0x000fe200078e027a */
[----:B------:R0:W-:Y:S03]  /*a470*/  MUFU.EX2 R201, R187 ;  /* 0x000000bb00c97308 */ /* 0x0001e60000000800 */
[----:B------:R-:W-:-:S04]  /*a480*/  IMAD.WIDE R58, R203, 0x2, R80 ;  /* 0x00000002cb3a7825 */ /* 0x000fc800078e0250 */
[----:B------:R-:W-:Y:S01]  /*a490*/  FMUL R202, R202, 1.4426950216293334961 ;  /* 0x3fb8aa3bcaca7820 */ /* 0x000fe20000400000 */
[----:B------:R1:W2:Y:S01]  /*a4a0*/  LDG.E.U16 R197, desc[UR30][R8.64] ;  /* 0x0000001e08c57981 */ /* 0x0002a2000c1e1500 */
[----:B0-----:R-:W-:-:S03]  /*a4b0*/  IMAD.U32 R187, RZ, RZ, UR25 ;  /* 0x00000019ffbb7e24 */ /* 0x001fc6000f8e00ff */
[----:B------:R-:W2:Y:S01]  /*a4c0*/  LDG.E.U16 R58, desc[UR30][R58.64] ;  /* 0x0000001e3a3a7981 */ /* 0x000ea2000c1e1500 */
[----:B------:R-:W-:Y:S01]  /*a4d0*/  FMUL R222, R4, 1.4426950216293334961 ;  /* 0x3fb8aa3b04de7820 */ /* 0x000fe20000400000 */
[----:B------:R-:W-:Y:S01]  /*a4e0*/  FADD R4, R6, -R148 ;  /* 0x8000009406047221 */ /* 0x000fe20000000000 */
[C---:B-1----:R-:W-:Y:S01]  /*a4f0*/  IMAD.WIDE R8, R187.reuse, 0x2, R114 ;  /* 0x00000002bb087825 */ /* 0x042fe200078e0272 */
[----:B------:R0:W2:Y:S01]  /*a500*/  LDG.E.U16 R59, desc[UR30][R152.64] ;  /* 0x0000001e983b7981 */ /* 0x0000a2000c1e1500 */
[----:B------:R1:W-:Y:S02]  /*a510*/  MUFU.EX2 R30, R202 ;  /* 0x000000ca001e7308 */ /* 0x0003e40000000800 */
[----:B0-----:R-:W-:Y:S01]  /*a520*/  IMAD.WIDE R152, R187, 0x2, R130 ;  /* 0x00000002bb987825 */ /* 0x001fe200078e0282 */
[----:B-1----:R0:W2:Y:S04]  /*a530*/  LDG.E.U16 R202, desc[UR30][R8.64] ;  /* 0x0000001e08ca7981 */ /* 0x0020a8000c1e1500 */
[----:B------:R1:W2:Y:S01]  /*a540*/  LDG.E.U16 R60, desc[UR30][R152.64] ;  /* 0x0000001e983c7981 */ /* 0x0002a2000c1e1500 */
[----:B------:R-:W-:Y:S01]  /*a550*/  FMUL R224, R4, 1.4426950216293334961 ;  /* 0x3fb8aa3b04e07820 */ /* 0x000fe20000400000 */
[----:B------:R-:W-:Y:S01]  /*a560*/  FMUL R61, R207, 1.4426950216293334961 ;  /* 0x3fb8aa3bcf3d7820 */ /* 0x000fe20000400000 */
[----:B0-----:R-:W-:-:S04]  /*a570*/  IMAD.WIDE R8, R187, 0x2, R98 ;  /* 0x00000002bb087825 */ /* 0x001fc800078e0262 */
[----:B------:R-:W-:Y:S01]  /*a580*/  FADD R187, R5, -R148 ;  /* 0x8000009405bb7221 */ /* 0x000fe20000000000 */
[----:B-1----:R-:W-:-:S04]  /*a590*/  IMAD.WIDE R152, R203, 0x2, R106 ;  /* 0x00000002cb987825 */ /* 0x002fc800078e026a */
[----:B------:R-:W-:Y:S01]  /*a5a0*/  IMAD.WIDE R4, R225, 0x2, R78 ;  /* 0x00000002e1047825 */ /* 0x000fe200078e024e */
[----:B------:R0:W2:Y:S03]  /*a5b0*/  LDG.E.U16 R203, desc[UR30][R152.64] ;  /* 0x0000001e98cb7981 */ /* 0x0000a6000c1e1500 */
[----:B------:R-:W-:Y:S02]  /*a5c0*/  IMAD.U32 R207, RZ, RZ, UR25 ;  /* 0x00000019ffcf7e24 */ /* 0x000fe4000f8e00ff */
[----:B------:R-:W-:Y:S01]  /*a5d0*/  FMUL R223, R7, 1.4426950216293334961 ;  /* 0x3fb8aa3b07df7820 */ /* 0x000fe20000400000 */
[----:B------:R1:W2:Y:S01]  /*a5e0*/  LDG.E.U16 R212, desc[UR30][R4.64] ;  /* 0x0000001e04d47981 */ /* 0x0002a2000c1e1500 */
[----:B0-----:R-:W-:Y:S02]  /*a5f0*/  IMAD.U32 R153, RZ, RZ, UR25 ;  /* 0x00000019ff997e24 */ /* 0x001fe4000f8e00ff */
[----:B------:R-:W-:-:S04]  /*a600*/  IMAD.WIDE R6, R207, 0x2, R86 ;  /* 0x00000002cf067825 */ /* 0x000fc800078e0256 */
[----:B------:R-:W-:Y:S01]  /*a610*/  FMUL R62, R210, 1.4426950216293334961 ;  /* 0x3fb8aa3bd23e7820 */ /* 0x000fe20000400000 */
[----:B------:R-:W2:Y:S01]  /*a620*/  LDG.E.U16 R207, desc[UR30][R8.64] ;  /* 0x0000001e08cf7981 */ /* 0x000ea2000c1e1500 */
[----:B-1----:R-:W-:-:S03]  /*a630*/  IMAD.WIDE R4, R153, 0x2, R70 ;  /* 0x0000000299047825 */ /* 0x002fc600078e0246 */
[----:B------:R0:W2:Y:S04]  /*a640*/  LDG.E.U16 R210, desc[UR30][R6.64] ;  /* 0x0000001e06d27981 */ /* 0x0000a8000c1e1500 */
[----:B------:R1:W2:Y:S01]  /*a650*/  LDG.E.U16 R216, desc[UR30][R4.64] ;  /* 0x0000001e04d87981 */ /* 0x0002a2000c1e1500 */
[----:B0-----:R-:W-:-:S04]  /*a660*/  FADD R7, R199, R200 ;  /* 0x000000c8c7077221 */ /* 0x001fc80000000000 */
[----:B------:R-:W-:-:S04]  /*a670*/  FADD R8, R196, R7 ;  /* 0x00000007c4087221 */ /* 0x000fc80000000000 */
[----:B------:R-:W-:Y:S01]  /*a680*/  FADD R9, R195, R8 ;  /* 0x00000008c3097221 */ /* 0x000fe20000000000 */
[----:B------:R-:W-:-:S03]  /*a690*/  FMUL R10, R10, 1.4426950216293334961 ;  /* 0x3fb8aa3b0a0a7820 */ /* 0x000fc60000400000 */
[----:B------:R-:W-:Y:S01]  /*a6a0*/  FADD R8, R192, R9 ;  /* 0x00000009c0087221 */ /* 0x000fe20000000000 */
[----:B------:R0:W-:Y:S03]  /*a6b0*/  MUFU.EX2 R228, R10 ;  /* 0x0000000a00e47308 */ /* 0x0001e60000000800 */
[----:B------:R-:W-:Y:S01]  /*a6c0*/  FADD R9, R193, R8 ;  /* 0x00000008c1097221 */ /* 0x000fe20000000000 */
[----:B-1----:R-:W-:-:S03]  /*a6d0*/  FADD R5, R26, -R148 ;  /* 0x800000941a057221 */ /* 0x002fc60000000000 */
[----:B0-----:R-:W-:Y:S01]  /*a6e0*/  FADD R10, R190, R9 ;  /* 0x00000009be0a7221 */ /* 0x001fe20000000000 */
[----:B------:R-:W0:Y:S01]  /*a6f0*/  MUFU.EX2 R64, R64 ;  /* 0x0000004000407308 */ /* 0x000e220000000800 */
[----:B------:R-:W-:Y:S02]  /*a700*/  FMUL R6, R5, 1.4426950216293334961 ;  /* 0x3fb8aa3b05067820 */ /* 0x000fe40000400000 */
[----:B------:R-:W-:Y:S01]  /*a710*/  FADD R9, R189, R10 ;  /* 0x0000000abd097221 */ /* 0x000fe20000000000 */
[----:B------:R-:W-:-:S03]  /*a720*/  FADD R5, R25, -R148 ;  /* 0x8000009419057221 */ /* 0x000fc60000000000 */
[----:B------:R-:W-:Y:S01]  /*a730*/  FADD R10, R66, R9 ;  /* 0x00000009420a7221 */ /* 0x000fe20000000000 */
[----:B------:R-:W1:Y:S01]  /*a740*/  MUFU.EX2 R62, R62 ;  /* 0x0000003e003e7308 */ /* 0x000e620000000800 */
[----:B------:R-:W-:Y:S02]  /*a750*/  FMUL R7, R5, 1.4426950216293334961 ;  /* 0x3fb8aa3b05077820 */ /* 0x000fe40000400000 */
[----:B------:R-:W-:Y:S01]  /*a760*/  FADD R10, R67, R10 ;  /* 0x0000000a430a7221 */ /* 0x000fe20000000000 */
[----:B------:R-:W-:-:S04]  /*a770*/  FADD R5, R29, -R148 ;  /* 0x800000941d057221 */ /* 0x000fc80000000000 */
[----:B------:R-:W0:Y:S01]  /*a780*/  MUFU.EX2 R61, R61 ;  /* 0x0000003d003d7308 */ /* 0x000e220000000800 */
[----:B------:R-:W-:-:S07]  /*a790*/  FMUL R8, R5, 1.4426950216293334961 ;  /* 0x3fb8aa3b05087820 */ /* 0x000fce0000400000 */
[----:B------:R-:W0:Y:S01]  /*a7a0*/  MUFU.EX2 R32, R32 ;  /* 0x0000002000207308 */ /* 0x000e220000000800 */
[----:B------:R-:W-:-:S07]  /*a7b0*/  FADD R5, R28, -R148 ;  /* 0x800000941c057221 */ /* 0x000fce0000000000 */
[----:B------:R0:W-:Y:S02]  /*a7c0*/  MUFU.EX2 R29, R7 ;  /* 0x00000007001d7308 */ /* 0x0001e40000000800 */
[----:B0-----:R-:W-:-:S06]  /*a7d0*/  FADD R7, R63, R10 ;  /* 0x0000000a3f077221 */ /* 0x001fcc0000000000 */
[----:B------:R-:W0:Y:S01]  /*a7e0*/  MUFU.EX2 R33, R33 ;  /* 0x0000002100217308 */ /* 0x000e220000000800 */
[----:B------:R-:W-:-:S07]  /*a7f0*/  FADD R7, R64, R7 ;  /* 0x0000000740077221 */ /* 0x000fce0000000000 */
[----:B------:R1:W-:Y:S08]  /*a800*/  MUFU.EX2 R28, R8 ;  /* 0x00000008001c7308 */ /* 0x0003f00000000800 */
[----:B------:R0:W-:Y:S01]  /*a810*/  MUFU.EX2 R25, R6 ;  /* 0x0000000600197308 */ /* 0x0001e20000000800 */
[----:B-1----:R-:W-:-:S04]  /*a820*/  FADD R8, R62, R7 ;  /* 0x000000073e087221 */ /* 0x002fc80000000000 */
[----:B------:R-:W-:-:S03]  /*a830*/  FADD R7, R61, R8 ;  /* 0x000000083d077221 */ /* 0x000fc60000000000 */
[----:B------:R-:W1:Y:S01]  /*a840*/  MUFU.EX2 R31, R31 ;  /* 0x0000001f001f7308 */ /* 0x000e620000000800 */
[----:B0-----:R-:W-:Y:S01]  /*a850*/  FMUL R6, R5, 1.4426950216293334961 ;  /* 0x3fb8aa3b05067820 */ /* 0x001fe20000400000 */
[----:B------:R-:W-:-:S04]  /*a860*/  FADD R5, R35, -R148 ;  /* 0x8000009423057221 */ /* 0x000fc80000000000 */
[----:B------:R-:W-:Y:S02]  /*a870*/  FMUL R5, R5, 1.4426950216293334961 ;  /* 0x3fb8aa3b05057820 */ /* 0x000fe40000400000 */
[----:B------:R-:W0:Y:S08]  /*a880*/  MUFU.EX2 R27, R27 ;  /* 0x0000001b001b7308 */ /* 0x000e300000000800 */
[----:B------:R0:W-:Y:S02]  /*a890*/  MUFU.EX2 R35, R6 ;  /* 0x0000000600237308 */ /* 0x0001e40000000800 */
[----:B0-----:R-:W-:-:S06]  /*a8a0*/  FADD R6, R32, R7 ;  /* 0x0000000720067221 */ /* 0x001fcc0000000000 */
[----:B------:R0:W-:Y:S02]  /*a8b0*/  MUFU.EX2 R237, R5 ;  /* 0x0000000500ed7308 */ /* 0x0001e40000000800 */
[----:B0-----:R-:W-:-:S04]  /*a8c0*/  FADD R5, R33, R6 ;  /* 0x0000000621057221 */ /* 0x001fc80000000000 */
[----:B------:R-:W-:Y:S02]  /*a8d0*/  FADD R6, R30, R5 ;  /* 0x000000051e067221 */ /* 0x000fe40000000000 */
[----:B------:R-:W0:Y:S02]  /*a8e0*/  MUFU.EX2 R211, R211 ;  /* 0x000000d300d37308 */ /* 0x000e240000000800 */
[----:B-1----:R-:W-:Y:S01]  /*a8f0*/  FADD R8, R31, R6 ;  /* 0x000000061f087221 */ /* 0x002fe20000000000 */
[----:B------:R-:W-:-:S03]  /*a900*/  FADD R184, R184, -R148 ;  /* 0x80000094b8b87221 */ /* 0x000fc60000000000 */
[----:B------:R-:W-:Y:S02]  /*a910*/  FADD R7, R27, R8 ;  /* 0x000000081b077221 */ /* 0x000fe40000000000 */
[----:B------:R-:W1:Y:S01]  /*a920*/  MUFU.EX2 R213, R213 ;  /* 0x000000d500d57308 */ /* 0x000e620000000800 */
[----:B------:R-:W-:Y:S01]  /*a930*/  FADD R5, R183, -R148 ;  /* 0x80000094b7057221 */ /* 0x000fe20000000000 */
[----:B------:R-:W-:Y:S01]  /*a940*/  FADD R8, R198, R7 ;  /* 0x00000007c6087221 */ /* 0x000fe20000000000 */
[----:B------:R-:W-:Y:S02]  /*a950*/  FMUL R6, R184, 1.4426950216293334961 ;  /* 0x3fb8aa3bb8067820 */ /* 0x000fe40000400000 */
[----:B------:R-:W-:Y:S01]  /*a960*/  FMUL R184, R5, 1.4426950216293334961 ;  /* 0x3fb8aa3b05b87820 */ /* 0x000fe20000400000 */
[----:B------:R-:W-:Y:S02]  /*a970*/  FADD R5, R201, R8 ;  /* 0x00000008c9057221 */ /* 0x000fe40000000000 */
[----:B------:R-:W1:Y:S02]  /*a980*/  MUFU.EX2 R217, R217 ;  /* 0x000000d900d97308 */ /* 0x000e640000000800 */
[----:B------:R-:W-:-:S06]  /*a990*/  FADD R8, R206, R5 ;  /* 0x00000005ce087221 */ /* 0x000fcc0000000000 */
[----:B------:R-:W3:Y:S01]  /*a9a0*/  MUFU.EX2 R222, R222 ;  /* 0x000000de00de7308 */ /* 0x000ee20000000800 */
[----:B0-----:R-:W-:Y:S01]  /*a9b0*/  FADD R8, R211, R8 ;  /* 0x00000008d3087221 */ /* 0x001fe20000000000 */
[----:B------:R-:W-:Y:S01]  /*a9c0*/  FMUL R187, R187, 1.4426950216293334961 ;  /* 0x3fb8aa3bbbbb7820 */ /* 0x000fe20000400000 */
[----:B------:R-:W-:-:S05]  /*a9d0*/  FADD R12, R12, -R148 ;  /* 0x800000940c0c7221 */ /* 0x000fca0000000000 */
[----:B------:R-:W0:Y:S01]  /*a9e0*/  MUFU.EX2 R223, R223 ;  /* 0x000000df00df7308 */ /* 0x000e220000000800 */
[----:B-1----:R-:W-:Y:S01]  /*a9f0*/  FADD R8, R213, R8 ;  /* 0x00000008d5087221 */ /* 0x002fe20000000000 */
[----:B------:R-:W-:Y:S01]  /*aa00*/  FMUL R12, R12, 1.4426950216293334961 ;  /* 0x3fb8aa3b0c0c7820 */ /* 0x000fe20000400000 */
[----:B------:R-:W-:-:S05]  /*aa10*/  FADD R11, R11, -R148 ;  /* 0x800000940b0b7221 */ /* 0x000fca0000000000 */
[----:B------:R-:W1:Y:S01]  /*aa20*/  MUFU.EX2 R224, R224 ;  /* 0x000000e000e07308 */ /* 0x000e620000000800 */
[----:B------:R-:W-:Y:S01]  /*aa30*/  FADD R7, R217, R8 ;  /* 0x00000008d9077221 */ /* 0x000fe20000000000 */
[----:B------:R-:W-:Y:S01]  /*aa40*/  FMUL R11, R11, 1.4426950216293334961 ;  /* 0x3fb8aa3b0b0b7820 */ /* 0x000fe20000400000 */
[----:B------:R-:W-:-:S05]  /*aa50*/  FADD R5, R186, -R148 ;  /* 0x80000094ba057221 */ /* 0x000fca0000000000 */
[----:B------:R0:W1:Y:S01]  /*aa60*/  MUFU.EX2 R225, R187 ;  /* 0x000000bb00e17308 */ /* 0x0000620000000800 */
[----:B------:R-:W-:-:S07]  /*aa70*/  FADD R13, R13, -R148 ;  /* 0x800000940d0d7221 */ /* 0x000fce0000000000 */
[----:B------:R-:W1:Y:S01]  /*aa80*/  MUFU.EX2 R226, R12 ;  /* 0x0000000c00e27308 */ /* 0x000e620000000800 */
[----:B0-----:R-:W-:-:S07]  /*aa90*/  FMUL R187, R5, 1.4426950216293334961 ;  /* 0x3fb8aa3b05bb7820 */ /* 0x001fce0000400000 */
[----:B------:R3:W-:Y:S01]  /*aaa0*/  MUFU.EX2 R183, R6 ;  /* 0x0000000600b77308 */ /* 0x0007e20000000800 */
[----:B------:R-:W-:Y:S01]  /*aab0*/  FMUL R13, R13, 1.4426950216293334961 ;  /* 0x3fb8aa3b0d0d7820 */ /* 0x000fe20000400000 */
[----:B------:R-:W-:Y:S01]  /*aac0*/  FADD R14, R14, -R148 ;  /* 0x800000940e0e7221 */ /* 0x000fe20000000000 */
[----:B---3--:R-:W-:-:S05]  /*aad0*/  FADD R6, R222, R7 ;  /* 0x00000007de067221 */ /* 0x008fca0000000000 */
[----:B------:R-:W0:Y:S01]  /*aae0*/  MUFU.EX2 R227, R11 ;  /* 0x0000000b00e37308 */ /* 0x000e220000000800 */
[----:B------:R-:W-:Y:S01]  /*aaf0*/  FADD R5, R223, R6 ;  /* 0x00000006df057221 */ /* 0x000fe20000000000 */
[----:B------:R-:W-:-:S03]  /*ab00*/  FADD R182, R182, -R148 ;  /* 0x80000094b6b67221 */ /* 0x000fc60000000000 */
[----:B-1----:R-:W-:-:S03]  /*ab10*/  FADD R6, R224, R5 ;  /* 0x00000005e0067221 */ /* 0x002fc60000000000 */
[----:B------:R-:W1:Y:S01]  /*ab20*/  MUFU.EX2 R230, R13 ;  /* 0x0000000d00e67308 */ /* 0x000e620000000800 */
[----:B------:R-:W-:Y:S01]  /*ab30*/  FMUL R14, R14, 1.4426950216293334961 ;  /* 0x3fb8aa3b0e0e7820 */ /* 0x000fe20000400000 */
[----:B------:R-:W-:Y:S01]  /*ab40*/  FADD R15, R15, -R148 ;  /* 0x800000940f0f7221 */ /* 0x000fe20000000000 */
[----:B------:R-:W-:Y:S01]  /*ab50*/  FADD R7, R225, R6 ;  /* 0x00000006e1077221 */ /* 0x000fe20000000000 */
[----:B------:R-:W-:Y:S01]  /*ab60*/  FMUL R182, R182, 1.4426950216293334961 ;  /* 0x3fb8aa3bb6b67820 */ /* 0x000fe20000400000 */
[--C-:B------:R-:W-:Y:S01]  /*ab70*/  FADD R16, R16, -R148.reuse ;  /* 0x8000009410107221 */ /* 0x100fe20000000000 */
[----:B------:R-:W-:Y:S01]  /*ab80*/  FMUL R15, R15, 1.4426950216293334961 ;  /* 0x3fb8aa3b0f0f7820 */ /* 0x000fe20000400000 */
[--C-:B------:R-:W-:Y:S01]  /*ab90*/  FADD R5, R188, -R148.reuse ;  /* 0x80000094bc057221 */ /* 0x100fe20000000000 */
[----:B------:R-:W3:Y:S01]  /*aba0*/  MUFU.EX2 R231, R14 ;  /* 0x0000000e00e77308 */ /* 0x000ee20000000800 */
[----:B------:R-:W-:Y:S01]  /*abb0*/  FADD R6, R226, R7 ;  /* 0x00000007e2067221 */ /* 0x000fe20000000000 */
[----:B------:R-:W-:Y:S01]  /*abc0*/  FMUL R16, R16, 1.4426950216293334961 ;  /* 0x3fb8aa3b10107820 */ /* 0x000fe20000400000 */
[----:B------:R-:W-:-:S05]  /*abd0*/  FADD R17, R17, -R148 ;  /* 0x8000009411117221 */ /* 0x000fca0000000000 */
[----:B------:R0:W-:Y:S01]  /*abe0*/  MUFU.EX2 R186, R182 ;  /* 0x000000b600ba7308 */ /* 0x0001e20000000800 */
[----:B------:R-:W-:Y:S01]  /*abf0*/  FMUL R17, R17, 1.4426950216293334961 ;  /* 0x3fb8aa3b11117820 */ /* 0x000fe20000400000 */
[----:B------:R-:W-:-:S06]  /*ac00*/  FADD R18, R18, -R148 ;  /* 0x8000009412127221 */ /* 0x000fcc0000000000 */
[----:B------:R-:W3:Y:S01]  /*ac10*/  MUFU.EX2 R229, R15 ;  /* 0x0000000f00e57308 */ /* 0x000ee20000000800 */
[----:B0-----:R-:W-:Y:S01]  /*ac20*/  FMUL R182, R5, 1.4426950216293334961 ;  /* 0x3fb8aa3b05b67820 */ /* 0x001fe20000400000 */
[----:B------:R-:W-:Y:S01]  /*ac30*/  FADD R5, R227, R6 ;  /* 0x00000006e3057221 */ /* 0x000fe20000000000 */
[----:B------:R-:W-:-:S03]  /*ac40*/  FMUL R18, R18, 1.4426950216293334961 ;  /* 0x3fb8aa3b12127820 */ /* 0x000fc60000400000 */
[----:B------:R-:W-:Y:S02]  /*ac50*/  FADD R5, R228, R5 ;  /* 0x00000005e4057221 */ /* 0x000fe40000000000 */
[----:B------:R-:W0:Y:S01]  /*ac60*/  MUFU.EX2 R232, R16 ;  /* 0x0000001000e87308 */ /* 0x000e220000000800 */
[--C-:B------:R-:W-:Y:S01]  /*ac70*/  FADD R21, R21, -R148.reuse ;  /* 0x8000009415157221 */ /* 0x100fe20000000000 */
[----:B-1----:R-:W-:Y:S01]  /*ac80*/  FADD R6, R230, R5 ;  /* 0x00000005e6067221 */ /* 0x002fe20000000000 */
[----:B------:R-:W-:-:S05]  /*ac90*/  FADD R20, R20, -R148 ;  /* 0x8000009414147221 */ /* 0x000fca0000000000 */
[----:B------:R-:W1:Y:S01]  /*aca0*/  MUFU.EX2 R233, R17 ;  /* 0x0000001100e97308 */ /* 0x000e620000000800 */
[----:B------:R-:W-:Y:S01]  /*acb0*/  FMUL R21, R21, 1.4426950216293334961 ;  /* 0x3fb8aa3b15157820 */ /* 0x000fe20000400000 */
[----:B---3--:R-:W-:Y:S01]  /*acc0*/  FADD R6, R231, R6 ;  /* 0x00000006e7067221 */ /* 0x008fe20000000000 */
[----:B------:R-:W-:Y:S01]  /*acd0*/  FADD R4, R23, -R148 ;  /* 0x8000009417047221 */ /* 0x000fe20000000000 */
[----:B------:R-:W-:-:S04]  /*ace0*/  FMUL R20, R20, 1.4426950216293334961 ;  /* 0x3fb8aa3b14147820 */ /* 0x000fc80000400000 */
[----:B------:R-:W3:Y:S01]  /*acf0*/  MUFU.EX2 R234, R18 ;  /* 0x0000001200ea7308 */ /* 0x000ee20000000800 */
[----:B------:R-:W-:Y:S01]  /*ad00*/  FADD R7, R229, R6 ;  /* 0x00000006e5077221 */ /* 0x000fe20000000000 */
[----:B------:R-:W-:Y:S01]  /*ad10*/  FMUL R236, R4, 1.4426950216293334961 ;  /* 0x3fb8aa3b04ec7820 */ /* 0x000fe20000400000 */
[----:B------:R-:W-:-:S05]  /*ad20*/  FADD R22, R22, -R148 ;  /* 0x8000009416167221 */ /* 0x000fca0000000000 */
[----:B------:R-:W2:Y:S01]  /*ad30*/  MUFU.EX2 R235, R21 ;  /* 0x0000001500eb7308 */ /* 0x000ea20000000800 */
[----:B0-----:R-:W-:Y:S01]  /*ad40*/  FADD R8, R232, R7 ;  /* 0x00000007e8087221 */ /* 0x001fe20000000000 */
[----:B------:R-:W-:-:S06]  /*ad50*/  FMUL R22, R22, 1.4426950216293334961 ;  /* 0x3fb8aa3b16167820 */ /* 0x000fcc0000400000 */
[----:B------:R-:W0:Y:S01]  /*ad60*/  MUFU.EX2 R23, R20 ;  /* 0x0000001400177308 */ /* 0x000e220000000800 */
[----:B-1----:R-:W-:-:S07]  /*ad70*/  FADD R9, R233, R8 ;  /* 0x00000008e9097221 */ /* 0x002fce0000000000 */
[----:B------:R-:W1:Y:S01]  /*ad80*/  MUFU.EX2 R236, R236 ;  /* 0x000000ec00ec7308 */ /* 0x000e620000000800 */
[----:B---3--:R-:W-:-:S07]  /*ad90*/  FADD R10, R234, R9 ;  /* 0x00000009ea0a7221 */ /* 0x008fce0000000000 */
[----:B------:R-:W3:Y:S01]  /*ada0*/  MUFU.EX2 R26, R22 ;  /* 0x00000016001a7308 */ /* 0x000ee20000000800 */
[----:B--2---:R-:W-:Y:S01]  /*adb0*/  FADD R12, R235, R10 ;  /* 0x0000000aeb0c7221 */ /* 0x004fe20000000000 */
[--C-:B------:R-:W-:Y:S01]  /*adc0*/  FADD R149, R149, -R148.reuse ;  /* 0x8000009495957221 */ /* 0x100fe20000000000 */
[--C-:B------:R-:W-:Y:S01]  /*add0*/  FADD R151, R151, -R148.reuse ;  /* 0x8000009497977221 */ /* 0x100fe20000000000 */
[----:B------:R-:W-:Y:S01]  /*ade0*/  FADD R150, R150, -R148 ;  /* 0x8000009496967221 */ /* 0x000fe20000000000 */
[----:B0-----:R-:W-:Y:S01]  /*adf0*/  FADD R13, R23, R12 ;  /* 0x0000000c170d7221 */ /* 0x001fe20000000000 */
[--C-:B------:R-:W-:Y:S01]  /*ae00*/  FADD R155, R155, -R148.reuse ;  /* 0x800000949b9b7221 */ /* 0x100fe20000000000 */
[----:B------:R-:W-:Y:S01]  /*ae10*/  FMUL R149, R149, 1.4426950216293334961 ;  /* 0x3fb8aa3b95957820 */ /* 0x000fe20000400000 */
[----:B------:R-:W-:Y:S01]  /*ae20*/  FMUL R151, R151, 1.4426950216293334961 ;  /* 0x3fb8aa3b97977820 */ /* 0x000fe20000400000 */
[----:B-1----:R-:W-:Y:S01]  /*ae30*/  FADD R15, R236, R13 ;  /* 0x0000000dec0f7221 */ /* 0x002fe20000000000 */
[----:B------:R-:W-:Y:S01]  /*ae40*/  FMUL R150, R150, 1.4426950216293334961 ;  /* 0x3fb8aa3b96967820 */ /* 0x000fe20000400000 */
[----:B------:R-:W-:Y:S01]  /*ae50*/  FMUL R155, R155, 1.4426950216293334961 ;  /* 0x3fb8aa3b9b9b7820 */ /* 0x000fe20000400000 */
[--C-:B------:R-:W-:Y:S01]  /*ae60*/  FADD R185, R185, -R148.reuse ;  /* 0x80000094b9b97221 */ /* 0x100fe20000000000 */
[--C-:B------:R-:W-:Y:S01]  /*ae70*/  FADD R154, R154, -R148.reuse ;  /* 0x800000949a9a7221 */ /* 0x100fe20000000000 */
[--C-:B------:R-:W-:Y:S01]  /*ae80*/  FADD R194, R194, -R148.reuse ;  /* 0x80000094c2c27221 */ /* 0x100fe20000000000 */
[--C-:B------:R-:W-:Y:S01]  /*ae90*/  FADD R191, R191, -R148.reuse ;  /* 0x80000094bfbf7221 */ /* 0x100fe20000000000 */
[--C-:B------:R-:W-:Y:S01]  /*aea0*/  FADD R19, R19, -R148.reuse ;  /* 0x8000009413137221 */ /* 0x100fe20000000000 */
[----:B------:R-:W-:Y:S01]  /*aeb0*/  F2FP.BF16.F32.PACK_AB R4, R200, R199 ;  /* 0x000000c7c804723e */ /* 0x000fe200000010ff */
[--C-:B------:R-:W-:Y:S01]  /*aec0*/  FADD R65, R65, -R148.reuse ;  /* 0x8000009441417221 */ /* 0x100fe20000000000 */
[--C-:B------:R-:W-:Y:S01]  /*aed0*/  FADD R34, R34, -R148.reuse ;  /* 0x8000009422227221 */ /* 0x100fe20000000000 */
[----:B------:R-:W-:Y:S01]  /*aee0*/  FADD R24, R24, -R148 ;  /* 0x8000009418187221 */ /* 0x000fe20000000000 */
[----:B---3--:R-:W-:Y:S01]  /*aef0*/  FADD R16, R26, R15 ;  /* 0x0000000f1a107221 */ /* 0x008fe20000000000 */
[----:B------:R0:W1:Y:S01]  /*af00*/  MUFU.EX2 R238, R149 ;  /* 0x0000009500ee7308 */ /* 0x0000620000000800 */
[----:B------:R-:W-:Y:S01]  /*af10*/  FMUL R185, R185, 1.4426950216293334961 ;  /* 0x3fb8aa3bb9b97820 */ /* 0x000fe20000400000 */
[----:B------:R-:W-:Y:S01]  /*af20*/  FMUL R65, R65, 1.4426950216293334961 ;  /* 0x3fb8aa3b41417820 */ /* 0x000fe20000400000 */
[----:B------:R-:W-:Y:S01]  /*af30*/  FMUL R34, R34, 1.4426950216293334961 ;  /* 0x3fb8aa3b22227820 */ /* 0x000fe20000400000 */
[----:B------:R-:W-:Y:S01]  /*af40*/  FMUL R24, R24, 1.4426950216293334961 ;  /* 0x3fb8aa3b18187820 */ /* 0x000fe20000400000 */
[----:B------:R-:W-:-:S03]  /*af50*/  FADD R18, R25, R16 ;  /* 0x0000001019127221 */ /* 0x000fc60000000000 */
[----:B------:R2:W-:Y:S01]  /*af60*/  MUFU.EX2 R199, R151 ;  /* 0x0000009700c77308 */ /* 0x0005e20000000800 */
[----:B0-----:R-:W-:-:S07]  /*af70*/  FMUL R149, R154, 1.4426950216293334961 ;  /* 0x3fb8aa3b9a957820 */ /* 0x001fce0000400000 */
[----:B------:R0:W3:Y:S01]  /*af80*/  MUFU.EX2 R200, R150 ;  /* 0x0000009600c87308 */ /* 0x0000e20000000800 */
[----:B--2---:R-:W-:-:S07]  /*af90*/  FMUL R151, R191, 1.4426950216293334961 ;  /* 0x3fb8aa3bbf977820 */ /* 0x004fce0000400000 */
[----:B------:R2:W-:Y:S01]  /*afa0*/  MUFU.EX2 R188, R155 ;  /* 0x0000009b00bc7308 */ /* 0x0005e20000000800 */
[----:B0-----:R-:W-:Y:S01]  /*afb0*/  FMUL R150, R194, 1.4426950216293334961 ;  /* 0x3fb8aa3bc2967820 */ /* 0x001fe20000400000 */
[----:B------:R-:W-:Y:S01]  /*afc0*/  FADD R21, R29, R18 ;  /* 0x000000121d157221 */ /* 0x000fe20000000000 */
[----:B--2---:R-:W-:-:S05]  /*afd0*/  FMUL R155, R19, 1.4426950216293334961 ;  /* 0x3fb8aa3b139b7820 */ /* 0x004fca0000400000 */
[----:B------:R-:W0:Y:S01]  /*afe0*/  MUFU.EX2 R184, R184 ;  /* 0x000000b800b87308 */ /* 0x000e220000000800 */
[----:B------:R-:W-:-:S07]  /*aff0*/  FADD R22, R28, R21 ;  /* 0x000000151c167221 */ /* 0x000fce0000000000 */
[----:B------:R-:W2:Y:S01]  /*b000*/  MUFU.EX2 R185, R185 ;  /* 0x000000b900b97308 */ /* 0x000ea20000000800 */
[----:B------:R-:W-:-:S07]  /*b010*/  F2FP.BF16.F32.PACK_AB R12, R31, R30 ;  /* 0x0000001e1f0c723e */ /* 0x000fce00000010ff */
[----:B------:R-:W0:Y:S08]  /*b020*/  MUFU.EX2 R187, R187 ;  /* 0x000000bb00bb7308 */ /* 0x000e300000000800 */
[----:B------:R-:W-:Y:S08]  /*b030*/  MUFU.EX2 R182, R182 ;  /* 0x000000b600b67308 */ /* 0x000ff00000000800 */
[----:B------:R-:W0:Y:S08]  /*b040*/  MUFU.EX2 R149, R149 ;  /* 0x0000009500957308 */ /* 0x000e300000000800 */
[----:B------:R-:W-:Y:S08]  /*b050*/  MUFU.EX2 R150, R150 ;  /* 0x0000009600967308 */ /* 0x000ff00000000800 */
[----:B------:R-:W0:Y:S08]  /*b060*/  MUFU.EX2 R151, R151 ;  /* 0x0000009700977308 */ /* 0x000e300000000800 */
[----:B------:R-:W-:Y:S08]  /*b070*/  MUFU.EX2 R152, R65 ;  /* 0x0000004100987308 */ /* 0x000ff00000000800 */
[----:B------:R-:W0:Y:S08]  /*b080*/  MUFU.EX2 R153, R34 ;  /* 0x0000002200997308 */ /* 0x000e300000000800 */
[----:B------:R0:W-:Y:S08]  /*b090*/  MUFU.EX2 R154, R24 ;  /* 0x00000018009a7308 */ /* 0x0001f00000000800 */
[----:B------:R-:W2:Y:S01]  /*b0a0*/  MUFU.EX2 R155, R155 ;  /* 0x0000009b009b7308 */ /* 0x000ea20000000800 */
[----:B------:R-:W-:Y:S01]  /*b0b0*/  FADD R30, R35, R22 ;  /* 0x00000016231e7221 */ /* 0x000fe20000000000 */
[----:B------:R-:W-:-:S03]  /*b0c0*/  F2FP.BF16.F32.PACK_AB R13, R198, R27 ;  /* 0x0000001bc60d723e */ /* 0x000fc600000010ff */
[----:B------:R-:W-:Y:S01]  /*b0d0*/  FADD R27, R237, R30 ;  /* 0x0000001eed1b7221 */ /* 0x000fe20000000000 */
[----:B------:R-:W-:Y:S02]  /*b0e0*/  F2FP.BF16.F32.PACK_AB R10, R61, R62 ;  /* 0x0000003e3d0a723e */ /* 0x000fe400000010ff */
[----:B0-----:R-:W-:Y:S01]  /*b0f0*/  F2FP.BF16.F32.PACK_AB R24, R26, R236 ;  /* 0x000000ec1a18723e */ /* 0x001fe200000010ff */
[----:B-1----:R-:W-:Y:S01]  /*b100*/  FADD R62, R238, R27 ;  /* 0x0000001bee3e7221 */ /* 0x002fe20000000000 */
        /* <DEDUP_REMOVED lines=19> */
[----:B---3--:R-:W-:Y:S02]  /*b240*/  F2FP.BF16.F32.PACK_AB R28, R200, R199 ;  /* 0x000000c7c81c723e */ /* 0x008fe400000010ff */
[----:B------:R-:W-:Y:S02]  /*b250*/  F2FP.BF16.F32.PACK_AB R29, R184, R183 ;  /* 0x000000b7b81d723e */ /* 0x000fe400000010ff */
[----:B--2---:R-:W-:-:S02]  /*b260*/  F2FP.BF16.F32.PACK_AB R30, R186, R185 ;  /* 0x000000b9ba1e723e */ /* 0x004fc400000010ff */
[----:B------:R-:W-:Y:S02]  /*b270*/  F2FP.BF16.F32.PACK_AB R31, R188, R187 ;  /* 0x000000bbbc1f723e */ /* 0x000fe400000010ff */
[----:B------:R-:W-:Y:S02]  /*b280*/  F2FP.BF16.F32.PACK_AB R32, R149, R182 ;  /* 0x000000b69520723e */ /* 0x000fe400000010ff */
[----:B------:R-:W-:Y:S02]  /*b290*/  F2FP.BF16.F32.PACK_AB R33, R151, R150 ;  /* 0x000000969721723e */ /* 0x000fe400000010ff */
[----:B------:R-:W-:Y:S02]  /*b2a0*/  F2FP.BF16.F32.PACK_AB R34, R153, R152 ;  /* 0x000000989922723e */ /* 0x000fe400000010ff */
[----:B------:R-:W-:Y:S02]  /*b2b0*/  F2FP.BF16.F32.PACK_AB R35, R155, R154 ;  /* 0x0000009a9b23723e */ /* 0x000fe400000010ff */
[----:B------:R-:W-:Y:S01]  /*b2c0*/  LOP3.LUT R61, R68, 0x90, R69, 0x78, !PT ;  /* 0x00000090443d7812 */ /* 0x000fe200078e7845 */
[----:B------:R-:W-:Y:S01]  /*b2d0*/  FADD R199, R199, R62 ;  /* 0x0000003ec7c77221 */ /* 0x000fe20000000000 */
[----:B------:R0:W-:Y:S02]  /*b2e0*/  STTM.x32 tmem[UR17+0x80], R4 ;  /* 0x00008004000079ed */ /* 0x0001e400082c0011 */
[----:B------:R-:W-:-:S02]  /*b2f0*/  LOP3.LUT R62, R61, 0x20, RZ, 0x3c, !PT ;  /* 0x000000203d3e7812 */ /* 0x000fc400078e3cff */
[----:B------:R-:W-:Y:S01]  /*b300*/  LOP3.LUT R189, R61, 0x60, RZ, 0x3c, !PT ;  /* 0x000000603dbd7812 */ /* 0x000fe200078e3cff */
[----:B------:R-:W-:Y:S01]  /*b310*/  STS.U16 [R61+UR10+0x8000], R36 ;  /* 0x008000243d007988 */ /* 0x000fe2000800040a */
[----:B------:R-:W-:-:S03]  /*b320*/  FADD R93, -R148, R93 ;  /* 0x0000005d945d7221 */ /* 0x000fc60000000100 */
[----:B----4-:R-:W-:Y:S04]  /*b330*/  STS.U16 [R61+UR10+0x8400], R37 ;  /* 0x008400253d007988 */ /* 0x010fe8000800040a */
[----:B------:R-:W-:Y:S04]  /*b340*/  STS.U16 [R61+UR10+0x8800], R38 ;  /* 0x008800263d007988 */ /* 0x000fe8000800040a */
[----:B-----5:R-:W-:Y:S04]  /*b350*/  STS.U16 [R61+UR10+0x8c00], R39 ;  /* 0x008c00273d007988 */ /* 0x020fe8000800040a */
        /* <DEDUP_REMOVED lines=11> */
[----:B------:R-:W-:Y:S01]  /*b410*/  STS.U16 [R62+UR10+0x9d00], R51 ;  /* 0x009d00333e007988 */ /* 0x000fe2000800040a */
[----:B0-----:R-:W-:-:S05]  /*b420*/  LOP3.LUT R4, R61, 0x40, RZ, 0x3c, !PT ;  /* 0x000000403d047812 */ /* 0x001fca00078e3cff */
        /* <DEDUP_REMOVED lines=16> */
[----:B------:R-:W-:Y:S01]  /*b530*/  FMUL R93, R93, 1.4426950216293334961 ;  /* 0x3fb8aa3b5d5d7820 */ /* 0x000fe20000400000 */
[----:B------:R-:W2:Y:S02]  /*b540*/  FENCE.VIEW.ASYNC.T ;  /* 0x00000000000073c6 */ /* 0x000ea40000000200 */
[----:B--2---:R-:W-:Y:S06]  /*b550*/  BAR.SYNC.DEFER_BLOCKING 0x0 ;  /* 0x0000000000007b1d */ /* 0x004fec0000010000 */
[----:B0-----:R-:W0:Y:S01]  /*b560*/  LDTM.x64 R4, tmem[UR17] ;  /* 0x00000011000479ee */ /* 0x001e220008340000 */
[----:B------:R-:W0:Y:S01]  /*b570*/  MUFU.EX2 R93, R93 ;  /* 0x0000005d005d7308 */ /* 0x000e220000000800 */
[----:B------:R-:W-:Y:S01]  /*b580*/  NOP ;  /* 0x0000000000007918 */ /* 0x000fe20000000000 */
[C---:B0-----:R-:W-:Y:S01]  /*b590*/  FMUL R4, R93.reuse, R4 ;  /* 0x000000045d047220 */ /* 0x041fe20000400000 */
        /* <DEDUP_REMOVED lines=63> */
[----:B------:R1:W-:Y:S01]  /*b990*/  STTM.x64 tmem[UR17], R4 ;  /* 0x00000004000079ed */ /* 0x0003e20008340011 */
[----:B------:R-:W0:Y:S02]  /*b9a0*/  FENCE.VIEW.ASYNC.T ;  /* 0x00000000000073c6 */ /* 0x000e240000000200 */
[----:B0-----:R-:W-:Y:S01]  /*b9b0*/  BAR.SYNC.DEFER_BLOCKING 0x0 ;  /* 0x0000000000007b1d */ /* 0x001fe20000010000 */
[----:B------:R-:W-:-:S04]  /*b9c0*/  FADD R200, R200, R199 ;  /* 0x000000c7c8c87221 */ /* 0x000fc80000000000 */
[----:B------:R-:W-:-:S04]  /*b9d0*/  FADD R183, R183, R200 ;  /* 0x000000c8b7b77221 */ /* 0x000fc80000000000 */
[----:B------:R-:W-:-:S04]  /*b9e0*/  FADD R184, R184, R183 ;  /* 0x000000b7b8b87221 */ /* 0x000fc80000000000 */
[----:B------:R-:W-:-:S04]  /*b9f0*/  FADD R185, R185, R184 ;  /* 0x000000b8b9b97221 */ /* 0x000fc80000000000 */
[----:B------:R-:W-:Y:S01]  /*ba00*/  FADD R186, R186, R185 ;  /* 0x000000b9baba7221 */ /* 0x000fe20000000000 */
[----:B------:R0:W-:Y:S06]  /*ba10*/  MEMBAR.ALL.CTA ;  /* 0x0000000000007992 */ /* 0x0001ec0000008000 */
[----:B0-----:R-:W0:Y:S01]  /*ba20*/  FENCE.VIEW.ASYNC.S ;  /* 0x00000000000073c6 */ /* 0x001e220000000000 */
[----:B------:R-:W-:-:S04]  /*ba30*/  FADD R187, R187, R186 ;  /* 0x000000babbbb7221 */ /* 0x000fc80000000000 */
[----:B------:R-:W-:-:S04]  /*ba40*/  FADD R187, R188, R187 ;  /* 0x000000bbbcbb7221 */ /* 0x000fc80000000000 */
[----:B------:R-:W-:-:S04]  /*ba50*/  FADD R182, R182, R187 ;  /* 0x000000bbb6b67221 */ /* 0x000fc80000000000 */
[----:B------:R-:W-:-:S04]  /*ba60*/  FADD R149, R149, R182 ;  /* 0x000000b695957221 */ /* 0x000fc80000000000 */
[----:B------:R-:W-:-:S04]  /*ba70*/  FADD R150, R150, R149 ;  /* 0x0000009596967221 */ /* 0x000fc80000000000 */
[----:B------:R-:W-:-:S04]  /*ba80*/  FADD R151, R151, R150 ;  /* 0x0000009697977221 */ /* 0x000fc80000000000 */
[----:B------:R-:W-:-:S04]  /*ba90*/  FADD R152, R152, R151 ;  /* 0x0000009798987221 */ /* 0x000fc80000000000 */
[----:B------:R-:W-:Y:S01]  /*baa0*/  FADD R153, R153, R152 ;  /* 0x0000009899997221 */ /* 0x000fe20000000000 */
[----:B------:R-:W-:-:S03]  /*bab0*/  ULEA UR5, UR19, UR10, 0x3 ;  /* 0x0000000a13057291 */ /* 0x000fc6000f8e18ff */
[----:B------:R-:W-:Y:S01]  /*bac0*/  FADD R154, R154, R153 ;  /* 0x000000999a9a7221 */ /* 0x000fe20000000000 */
[----:B------:R-:W-:-:S03]  /*bad0*/  UIADD3 UR5, UPT, UPT, UR5, 0xa000, URZ ;  /* 0x0000a00005057890 */ /* 0x000fc6000fffe0ff */
[----:B------:R-:W-:Y:S01]  /*bae0*/  FADD R154, R155, R154 ;  /* 0x0000009a9b9a7221 */ /* 0x000fe20000000000 */
[----:B------:R-:W-:Y:S01]  /*baf0*/  UMOV UR32, UR4 ;  /* 0x0000000400207c82 */ /* 0x000fe20008000000 */
[----:B0-----:R-:W-:Y:S06]  /*bb00*/  BAR.SYNC.DEFER_BLOCKING 0x0 ;  /* 0x0000000000007b1d */ /* 0x001fec0000010000 */
[----:B------:R-:W-:Y:S05]  /*bb10*/  BRA.U UP2, `(.L_x_19) ;  /* 0x0000000102547547 */ /* 0x000fea000b800000 */
[----:B------:R-:W-:Y:S02]  /*bb20*/  UIADD3 UR33, UPT, UPT, UR9, 0x88, URZ ;  /* 0x0000008809217890 */ /* 0x000fe4000fffe0ff */
[----:B------:R-:W-:Y:S02]  /*bb30*/  UIADD3 UR56, UPT, UPT, UR9, 0x90, URZ ;  /* 0x0000009009387890 */ /* 0x000fe4000fffe0ff */
[----:B------:R-:W-:Y:S01]  /*bb40*/  UIADD3 UR57, UPT, UPT, UR9, 0x98, URZ ;  /* 0x0000009809397890 */ /* 0x000fe2000fffe0ff */
        /* <DEDUP_REMOVED lines=8> */
[----:B------:R-:W-:Y:S01]  /*bbd0*/  UMOV UR7, URZ ;  /* 0x000000ff00077c82 */ /* 0x000fe20008000000 */
[----:B------:R0:W-:Y:S01]  /*bbe0*/  UTCHMMA tmem[UR18], gdesc[UR26], tmem[UR9], tmem[UR28], idesc[UR29], UPT ;  /* 0x00ff1c1a120079ea */ /* 0x0001e2000b800009 */
[----:B------:R-:W-:Y:S01]  /*bbf0*/  UMOV UR54, 0x0 ;  /* 0x0000000000367882 */ /* 0x000fe20000000000 */
[----:B------:R-:W-:Y:S01]  /*bc00*/  UMOV UR55, 0x8100490 ;  /* 0x0810049000377882 */ /* 0x000fe20000000000 */
[----:B------:R0:W-:Y:S01]  /*bc10*/  UTCHMMA tmem[UR33], gdesc[UR42], tmem[UR9], tmem[UR34], idesc[UR35], UPT ;  /* 0x00ff222a210079ea */ /* 0x0001e2000b800009 */
[----:B------:R-:W-:Y:S01]  /*bc20*/  UMOV UR6, UR6 ;  /* 0x0000000600067c82 */ /* 0x000fe20008000000 */
[----:B------:R0:W-:Y:S01]  /*bc30*/  UTCHMMA tmem[UR56], gdesc[UR50], tmem[UR9], tmem[UR36], idesc[UR37], UPT ;  /* 0x00ff2432380079ea */ /* 0x0001e2000b800009 */
[----:B------:R0:W-:Y:S01]  /*bc40*/  UTCHMMA tmem[UR57], gdesc[UR52], tmem[UR9], tmem[UR54], idesc[UR55], UPT ;  /* 0x00ff3634390079ea */ /* 0x0001e2000b800009 */
[----:B------:R0:W-:Y:S01]  /*bc50*/  UTCBAR [UR6], URZ ;  /* 0x000000ff060073e9 */ /* 0x0001e200080000ff */
[----:B------:R-:W-:Y:S01]  /*bc60*/  NOP ;  /* 0x0000000000007918 */ /* 0x000fe20000000000 */
.L_x_19:
[----:B------:R-:W-:Y:S01]  /*bc70*/  IADD3 R91, P0, PT, R91, 0x40, RZ ;  /* 0x000000405b5b7810 */ /* 0x000fe20007f1e0ff */
[----:B------:R-:W-:Y:S01]  /*bc80*/  UIADD3 UR19, UPT, UPT, UR19, 0x1, URZ ;  /* 0x0000000113137890 */ /* 0x000fe2000fffe0ff */
[----:B-1----:R-:W-:Y:S01]  /*bc90*/  IMAD.U32 R189, RZ, RZ, UR32 ;  /* 0x00000020ffbd7e24 */ /* 0x002fe2000f8e00ff */
[----:B------:R-:W-:Y:S01]  /*bca0*/  UIADD3 UR25, UPT, UPT, UR21, UR25, URZ ;  /* 0x0000001915197290 */ /* 0x000fe2000fffe0ff */
[----:B------:R-:W-:Y:S01]  /*bcb0*/  FFMA R90, R93, R90, R154 ;  /* 0x0000005a5d5a7223 */ /* 0x000fe2000000009a */
[----:B------:R-:W-:Y:S01]  /*bcc0*/  IMAD.X R92, RZ, RZ, R92, P0 ;  /* 0x000000ffff5c7224 */ /* 0x000fe200000e065c */
[----:B------:R-:W-:Y:S01]  /*bcd0*/  ISETP.GE.U32.AND P0, PT, R91, UR11, PT ;  /* 0x0000000b5b007c0c */ /* 0x000fe2000bf06070 */
[----:B------:R-:W-:Y:S01]  /*bce0*/  UISETP.GT.AND UP3, UPT, UR19, 0x1, UPT ;  /* 0x000000011300788c */ /* 0x000fe2000bf64270 */
[----:B------:R-:W-:Y:S01]  /*bcf0*/  IMAD.MOV.U32 R93, RZ, RZ, R148 ;  /* 0x000000ffff5d7224 */ /* 0x000fe200078e0094 */
[----:B------:R-:W-:Y:S01]  /*bd00*/  UIADD3 UR23, UPT, UPT, UR22, UR23, URZ ;  /* 0x0000001716177290 */ /* 0x000fe2000fffe0ff */
[----:B------:R-:W-:Y:S01]  /*bd10*/  ISETP.GE.U32.AND.EX P0, PT, R92, RZ, PT, P0 ;  /* 0x000000ff5c00720c */ /* 0x000fe20003f06100 */
[----:B0-----:R-:W-:-:S02]  /*bd20*/  USEL UR6, URZ, 0x1, !UP3 ;  /* 0x00000001ff067887 */ /* 0x001fc4000d800000 */
[----:B------:R-:W-:Y:S02]  /*bd30*/  USEL UR19, UR19, URZ, !UP3 ;  /* 0x000000ff13137287 */ /* 0x000fe4000d800000 */
[----:B------:R-:W-:-:S08]  /*bd40*/  ULOP3.LUT UR4, UR4, UR6, URZ, 0x3c, !UPT ;  /* 0x0000000604047292 */ /* 0x000fd0000f8e3cff */
[----:B------:R-:W-:Y:S05]  /*bd50*/  @!P0 BRA `(.L_x_20) ;  /* 0xffffffa800108947 */ /* 0x000fea000383ffff */
[----:B------:R-:W-:Y:S01]  /*bd60*/  UISETP.GE.AND UP1, UPT, UR38, 0x1, UPT ;  /* 0x000000012600788c */ /* 0x000fe2000bf26270 */
[----:B------:R-:W-:-:S08]  /*bd70*/  IMAD.MOV.U32 R93, RZ, RZ, R148 ;  /* 0x000000ffff5d7224 */ /* 0x000fd000078e0094 */
[----:B------:R-:W-:Y:S05]  /*bd80*/  BRA.U !UP1, `(.L_x_15) ;  /* 0x0000000109147547 */ /* 0x000fea000b800000 */
[----:B------:R-:W-:-:S06]  /*bd90*/  USHF.L.U32 UR4, UR32, 0x1f, URZ ;  /* 0x0000001f20047899 */ /* 0x000fcc00080006ff */
[----:B------:R-:W-:-:S04]  /*bda0*/  IMAD.U32 R0, RZ, RZ, UR4 ;  /* 0x00000004ff007e24 */ /* 0x000fc8000f8e00ff */
[----:B------:R-:W0:Y:S02]  /*bdb0*/  SYNCS.PHASECHK.TRANS64.TRYWAIT P0, [UR5], R0 ;  /* 0x00000000ff0075a7 */ /* 0x000e240008001105 */
[----:B0-----:R-:W-:Y:S05]  /*bdc0*/  @!P0 BRA `(.L_x_21) ;  /* 0x0000002800448947 */ /* 0x001fea0003800000 */
.L_x_27:
[----:B------:R-:W-:-:S07]  /*bdd0*/  IMAD.MOV.U32 R93, RZ, RZ, R148 ;  /* 0x000000ffff5d7224 */ /* 0x000fce00078e0094 */
.L_x_15:
[C---:B------:R-:W-:Y:S01]  /*bde0*/  FMUL R0, R90.reuse, 8388608 ;  /* 0x4b0000005a007820 */ /* 0x040fe20000400000 */
[----:B------:R-:W-:Y:S01]  /*bdf0*/  BAR.SYNC.DEFER_BLOCKING 0x0 ;  /* 0x0000000000007b1d */ /* 0x000fe20000010000 */
[C---:B------:R-:W-:Y:S01]  /*be00*/  FSETP.GEU.AND P2, PT, R90.reuse, 1.175494350822287508e-38, PT ;  /* 0x008000005a00780b */ /* 0x040fe20003f4e000 */
[----:B0-----:R-:W-:Y:S01]  /*be10*/  IMAD.MOV.U32 R5, RZ, RZ, 0x3dc6b27f ;  /* 0x3dc6b27fff057424 */ /* 0x001fe200078e00ff */
[----:B------:R-:W-:Y:S02]  /*be20*/  FSETP.GT.AND P0, PT, |R90|, 8.50705917302346158658e+37, PT ;  /* 0x7e8000005a00780b */ /* 0x000fe40003f04200 */
[----:B------:R-:W-:Y:S01]  /*be30*/  FSEL R71, R0, R90, !P2 ;  /* 0x0000005a00477208 */ /* 0x000fe20005000000 */
[----:B------:R-:W0:Y:S01]  /*be40*/  LDCU.64 UR4, c[0x0][0x3e0] ;  /* 0x00007c00ff0477ac */ /* 0x000e220008000a00 */
[----:B------:R-:W-:Y:S01]  /*be50*/  FSETP.GEU.AND P1, PT, |R90|, 1.175494350822287508e-38, PT ;  /* 0x008000005a00780b */ /* 0x000fe20003f2e200 */
[----:B------:R-:W1:Y:S01]  /*be60*/  S2R R4, SR_TID.X ;  /* 0x0000000000047919 */ /* 0x000e620000002100 */
[----:B------:R-:W2:Y:S01]  /*be70*/  LDC.64 R72, c[0x0][0x398] ;  /* 0x0000e600ff487b82 */ /* 0x000ea20000000a00 */
[C---:B------:R-:W-:Y:S01]  /*be80*/  VIADD R0, R71.reuse, 0xc0cafb0d ;  /* 0xc0cafb0d47007836 */ /* 0x040fe20000000000 */
[----:B------:R-:W-:-:S04]  /*be90*/  FSETP.NEU.AND P3, PT, R71, RZ, PT ;  /* 0x000000ff4700720b */ /* 0x000fc80003f6d000 */
[----:B------:R-:W-:Y:S01]  /*bea0*/  LOP3.LUT R3, R0, 0xff800000, RZ, 0xc0, !PT ;  /* 0xff80000000037812 */ /* 0x000fe200078ec0ff */
[----:B------:R-:W-:-:S04]  /*beb0*/  @P0 FMUL R90, R90, 0.25 ;  /* 0x3e8000005a5a0820 */ /* 0x000fc80000400000 */
[C---:B------:R-:W-:Y:S02]  /*bec0*/  IMAD.IADD R0, R71.reuse, 0x1, -R3 ;  /* 0x0000000147007824 */ /* 0x040fe400078e0a03 */
[----:B------:R-:W-:Y:S01]  /*bed0*/  @!P1 FMUL R90, R90, 16777216 ;  /* 0x4b8000005a5a9820 */ /* 0x000fe20000400000 */
[----:B------:R-:W-:Y:S01]  /*bee0*/  I2FP.F32.S32 R3, R3 ;  /* 0x0000000300037245 */ /* 0x000fe20000201400 */
[----:B------:R-:W-:Y:S01]  /*bef0*/  FADD R68, R0, -1 ;  /* 0xbf80000000447421 */ /* 0x000fe20000000000 */
[----:B------:R-:W-:Y:S01]  /*bf00*/  FSEL R0, RZ, -23, P2 ;  /* 0xc1b80000ff007808 */ /* 0x000fe20001000000 */
[----:B------:R-:W3:Y:S01]  /*bf10*/  MUFU.RCP R191, R90 ;  /* 0x0000005a00bf7308 */ /* 0x000ee20000001000 */
[----:B------:R-:W-:Y:S01]  /*bf20*/  ISETP.GE.U32.AND P2, PT, R71, 0x7f800000, PT ;  /* 0x7f8000004700780c */ /* 0x000fe20003f46070 */
[----:B------:R-:W-:Y:S01]  /*bf30*/  FFMA.FTZ R5, R68, R5, -0.16845393180847167969 ;  /* 0xbe2c7f3044057423 */ /* 0x000fe20000010005 */
[----:B0-----:R-:W-:Y:S01]  /*bf40*/  UIMAD UR4, UR8, UR4, URZ ;  /* 0x00000004080472a4 */ /* 0x001fe2000f8e02ff */
[----:B------:R-:W-:-:S02]  /*bf50*/  FFMA.FTZ R0, R3, 1.1920928955078125e-07, R0 ;  /* 0x3400000003007823 */ /* 0x000fc40000010000 */
[----:B------:R-:W-:-:S04]  /*bf60*/  FFMA.FTZ R5, R68, R5, 0.1716887056827545166 ;  /* 0x3e2fcf2a44057423 */ /* 0x000fc80000010005 */
[----:B------:R-:W-:Y:S01]  /*bf70*/  FFMA.FTZ R5, R68, R5, -0.17900948226451873779 ;  /* 0xbe374e4344057423 */ /* 0x000fe20000010005 */
[----:B-1----:R-:W-:-:S03]  /*bf80*/  LOP3.LUT P5, RZ, R4, 0x7f, RZ, 0xc0, !PT ;  /* 0x0000007f04ff7812 */ /* 0x002fc600078ac0ff */
[----:B------:R-:W-:Y:S01]  /*bf90*/  FFMA.FTZ R5, R68, R5, 0.20512372255325317383 ;  /* 0x3e520bf444057423 */ /* 0x000fe20000010005 */
[----:B------:R-:W-:-:S03]  /*bfa0*/  @P2 IMAD.MOV.U32 R70, RZ, RZ, 0x7f800000 ;  /* 0x7f800000ff462424 */ /* 0x000fc600078e00ff */
[----:B------:R-:W-:-:S04]  /*bfb0*/  FFMA.FTZ R5, R68, R5, -0.24046532809734344482 ;  /* 0xbe763c8b44057423 */ /* 0x000fc80000010005 */
[C---:B------:R-:W-:Y:S02]  /*bfc0*/  FFMA.FTZ R69, R68.reuse, R5, 0.28857114911079406738 ;  /* 0x3e93bf9944457423 */ /* 0x040fe40000010005 */
[----:B------:R-:W0:Y:S02]  /*bfd0*/  @!P5 SYNCS.CCTL.IV [UR10+0xa000] ;  /* 0x00a00000ff00d9b1 */ /* 0x000e24000800000a */
[----:B0-----:R-:W-:Y:S01]  /*bfe0*/  BAR.SYNC.DEFER_BLOCKING 0x0 ;  /* 0x0000000000007b1d */ /* 0x001fe20000010000 */
[----:B------:R-:W-:-:S04]  /*bff0*/  FFMA.FTZ R69, R68, R69, -0.36067417263984680176 ;  /* 0xbeb8aa4944457423 */ /* 0x000fc80000010045 */
[C---:B------:R-:W-:Y:S01]  /*c000*/  FFMA.FTZ R69, R68.reuse, R69, 0.48089820146560668945 ;  /* 0x3ef6384a44457423 */ /* 0x040fe20000010045 */
[----:B------:R-:W0:Y:S03]  /*c010*/  LDTM.x64 R4, tmem[UR17] ;  /* 0x00000011000479ee */ /* 0x000e260008340000 */
[----:B------:R-:W-:-:S04]  /*c020*/  FFMA.FTZ R69, R68, R69, -0.72134751081466674805 ;  /* 0xbf38aa3b44457423 */ /* 0x000fc80000010045 */
[----:B------:R-:W-:-:S04]  /*c030*/  FMUL R69, R68, R69 ;  /* 0x0000004544457220 */ /* 0x000fc80000400000 */
[----:B------:R-:W-:-:S04]  /*c040*/  FMUL R69, R68, R69 ;  /* 0x0000004544457220 */ /* 0x000fc80000400000 */
[----:B------:R-:W-:Y:S01]  /*c050*/  FFMA.FTZ R69, R68, 1.4426950216293334961, R69 ;  /* 0x3fb8aa3b44457823 */ /* 0x000fe20000010045 */
[----:B------:R-:W-:Y:S01]  /*c060*/  IMAD R68, R2, UR5, RZ ;  /* 0x0000000502447c24 */ /* 0x000fe2000f8e02ff */
[----:B------:R-:W-:Y:S01]  /*c070*/  USHF.L.U32 UR5, UR4, 0x1, URZ ;  /* 0x0000000104057899 */ /* 0x000fe200080006ff */
[----:B------:R-:W1:Y:S01]  /*c080*/  @!P5 SYNCS.CCTL.IV [UR10+0xa008] ;  /* 0x00a00800ff00d9b1 */ /* 0x000e62000800000a */
[----:B------:R-:W-:Y:S01]  /*c090*/  FADD R69, R0, R69 ;  /* 0x0000004500457221 */ /* 0x000fe20000000000 */
[C---:B------:R-:W-:Y:S02]  /*c0a0*/  IMAD.SHL.U32 R3, R68.reuse, 0x2, RZ ;  /* 0x0000000244037824 */ /* 0x040fe400078e00ff */
[----:B------:R-:W-:Y:S01]  /*c0b0*/  @P2 FFMA.FTZ R69, R71, R70, +INF ;  /* 0x7f80000047452423 */ /* 0x000fe20000010046 */
[----:B------:R-:W-:Y:S01]  /*c0c0*/  IMAD.HI R68, R68, 0x2, RZ ;  /* 0x0000000244447827 */ /* 0x000fe200078e02ff */
[----:B------:R-:W-:-:S03]  /*c0d0*/  NOP ;  /* 0x0000000000007918 */ /* 0x000fc60000000000 */
[----:B0-----:R-:W-:Y:S01]  /*c0e0*/  @P0 FMUL R4, R4, 0.25 ;  /* 0x3e80000004040820 */ /* 0x001fe20000400000 */
[----:B------:R-:W-:Y:S01]  /*c0f0*/  @P0 FMUL R6, R6, 0.25 ;  /* 0x3e80000006060820 */ /* 0x000fe20000400000 */
[----:B------:R-:W-:Y:S01]  /*c100*/  @P0 FMUL R5, R5, 0.25 ;  /* 0x3e80000005050820 */ /* 0x000fe20000400000 */
[----:B------:R-:W-:Y:S01]  /*c110*/  @P0 FMUL R7, R7, 0.25 ;  /* 0x3e80000007070820 */ /* 0x000fe20000400000 */
[----:B------:R-:W-:Y:S01]  /*c120*/  @!P1 FMUL R4, R4, 16777216 ;  /* 0x4b80000004049820 */ /* 0x000fe20000400000 */
[----:B------:R-:W-:Y:S01]  /*c130*/  @P0 FMUL R17, R17, 0.25 ;  /* 0x3e80000011110820 */ /* 0x000fe20000400000 */
[----:B------:R-:W-:Y:S01]  /*c140*/  @!P1 FMUL R6, R6, 16777216 ;  /* 0x4b80000006069820 */ /* 0x000fe20000400000 */
[----:B------:R-:W-:Y:S01]  /*c150*/  @!P1 FMUL R5, R5, 16777216 ;  /* 0x4b80000005059820 */ /* 0x000fe20000400000 */
[----:B---3--:R-:W-:Y:S01]  /*c160*/  FMUL R0, R191, R4 ;  /* 0x00000004bf007220 */ /* 0x008fe20000400000 */
[----:B--2---:R-:W-:Y:S01]  /*c170*/  IADD3 R4, P2, P4, R3, UR5, R72 ;  /* 0x0000000503047c10 */ /* 0x004fe2000fc5e048 */
[----:B------:R-:W-:Y:S01]  /*c180*/  @!P1 FMUL R7, R7, 16777216 ;  /* 0x4b80000007079820 */ /* 0x000fe20000400000 */
[----:B------:R-:W0:Y:S01]  /*c190*/  LDC R3, c[0x0][0x3e8] ;  /* 0x0000fa00ff037b82 */ /* 0x000e220000000800 */
[----:B------:R-:W-:Y:S01]  /*c1a0*/  @P0 FMUL R13, R13, 0.25 ;  /* 0x3e8000000d0d0820 */ /* 0x000fe20000400000 */
[----:B------:R-:W-:Y:S01]  /*c1b0*/  @P0 FMUL R16, R16, 0.25 ;  /* 0x3e80000010100820 */ /* 0x000fe20000400000 */
[----:B------:R-:W-:Y:S01]  /*c1c0*/  @P0 FMUL R23, R23, 0.25 ;  /* 0x3e80000017170820 */ /* 0x000fe20000400000 */
[----:B------:R-:W-:Y:S01]  /*c1d0*/  @!P1 FMUL R17, R17, 16777216 ;  /* 0x4b80000011119820 */ /* 0x000fe20000400000 */
[C---:B------:R-:W-:Y:S01]  /*c1e0*/  FMUL R193, R191.reuse, R6 ;  /* 0x00000006bfc17220 */ /* 0x040fe20000400000 */
[C---:B------:R-:W-:Y:S01]  /*c1f0*/  FMUL R5, R191.reuse, R5 ;  /* 0x00000005bf057220 */ /* 0x040fe20000400000 */
[----:B------:R-:W-:Y:S01]  /*c200*/  UIMAD.WIDE UR4, UR4, 0x2, URZ ;  /* 0x00000002040478a5 */ /* 0x000fe2000f8e02ff */
[----:B------:R-:W-:Y:S01]  /*c210*/  @P0 FMUL R18, R18, 0.25 ;  /* 0x3e80000012120820 */ /* 0x000fe20000400000 */
[----:B------:R-:W-:Y:S01]  /*c220*/  FMUL R6, R191, R7 ;  /* 0x00000007bf067220 */ /* 0x000fe20000400000 */
[----:B------:R-:W-:Y:S01]  /*c230*/  @P0 FMUL R9, R9, 0.25 ;  /* 0x3e80000009090820 */ /* 0x000fe20000400000 */
[----:B------:R-:W-:Y:S01]  /*c240*/  @P0 FMUL R19, R19, 0.25 ;  /* 0x3e80000013130820 */ /* 0x000fe20000400000 */
[----:B------:R-:W-:Y:S01]  /*c250*/  @!P1 FMUL R13, R13, 16777216 ;  /* 0x4b8000000d0d9820 */ /* 0x000fe20000400000 */
[----:B------:R-:W-:Y:S01]  /*c260*/  @!P1 FMUL R16, R16, 16777216 ;  /* 0x4b80000010109820 */ /* 0x000fe20000400000 */
[----:B------:R-:W-:Y:S01]  /*c270*/  @P0 FMUL R22, R22, 0.25 ;  /* 0x3e80000016160820 */ /* 0x000fe20000400000 */
[----:B------:R-:W-:Y:S01]  /*c280*/  @P0 FMUL R31, R31, 0.25 ;  /* 0x3e8000001f1f0820 */ /* 0x000fe20000400000 */
[----:B------:R-:W-:Y:S01]  /*c290*/  @!P1 FMUL R23, R23, 16777216 ;  /* 0x4b80000017179820 */ /* 0x000fe20000400000 */
[----:B------:R-:W-:Y:S01]  /*c2a0*/  @P0 FMUL R8, R8, 0.25 ;  /* 0x3e80000008080820 */ /* 0x000fe20000400000 */
[----:B------:R-:W-:Y:S01]  /*c2b0*/  @P0 FMUL R29, R29, 0.25 ;  /* 0x3e8000001d1d0820 */ /* 0x000fe20000400000 */
[----:B------:R-:W-:Y:S01]  /*c2c0*/  FMUL R141, R191, R17 ;  /* 0x00000011bf8d7220 */ /* 0x000fe20000400000 */
[----:B------:R-:W-:Y:S01]  /*c2d0*/  @P0 FMUL R21, R21, 0.25 ;  /* 0x3e80000015150820 */ /* 0x000fe20000400000 */
[----:B------:R-:W-:Y:S01]  /*c2e0*/  @!P1 FMUL R18, R18, 16777216 ;  /* 0x4b80000012129820 */ /* 0x000fe20000400000 */
[----:B------:R-:W-:Y:S01]  /*c2f0*/  F2FP.BF16.F32.PACK_AB R0, R5, R0 ;  /* 0x000000000500723e */ /* 0x000fe200000010ff */
[----:B------:R-:W-:Y:S01]  /*c300*/  @!P1 FMUL R9, R9, 16777216 ;  /* 0x4b80000009099820 */ /* 0x000fe20000400000 */
[----:B0-----:R-:W-:-:S02]  /*c310*/  IMAD R7, R3, 0x30, RZ ;  /* 0x0000003003077824 */ /* 0x001fc400078e02ff */
[----:B------:R-:W-:Y:S01]  /*c320*/  @!P1 FMUL R19, R19, 16777216 ;  /* 0x4b80000013139820 */ /* 0x000fe20000400000 */
[----:B------:R-:W-:Y:S02]  /*c330*/  IMAD R17, R3, 0x18, RZ ;  /* 0x0000001803117824 */ /* 0x000fe400078e02ff */
[C---:B------:R-:W-:Y:S01]  /*c340*/  FMUL R137, R191.reuse, R13 ;  /* 0x0000000dbf897220 */ /* 0x040fe20000400000 */
[----:B------:R-:W-:Y:S01]  /*c350*/  FMUL R140, R191, R16 ;  /* 0x00000010bf8c7220 */ /* 0x000fe20000400000 */
[----:B------:R-:W-:Y:S02]  /*c360*/  IMAD R239, R3, 0x60, RZ ;  /* 0x0000006003ef7824 */ /* 0x000fe400078e02ff */
[----:B------:R-:W-:Y:S01]  /*c370*/  @P0 FMUL R20, R20, 0.25 ;  /* 0x3e80000014140820 */ /* 0x000fe20000400000 */
[----:B------:R-:W-:Y:S01]  /*c380*/  @!P1 FMUL R22, R22, 16777216 ;  /* 0x4b80000016169820 */ /* 0x000fe20000400000 */
[----:B------:R-:W-:Y:S01]  /*c390*/  @!P1 FMUL R31, R31, 16777216 ;  /* 0x4b8000001f1f9820 */ /* 0x000fe20000400000 */
[----:B------:R-:W-:Y:S01]  /*c3a0*/  FMUL R147, R191, R23 ;  /* 0x00000017bf937220 */ /* 0x000fe20000400000 */
[----:B------:R-:W-:Y:S01]  /*c3b0*/  IADD3.X R5, PT, PT, R68, UR5, R73, P2, P4 ;  /* 0x0000000544057c10 */ /* 0x000fe200097e8449 */
[----:B------:R-:W-:Y:S01]  /*c3c0*/  IMAD R13, R3, 0x6, RZ ;  /* 0x00000006030d7824 */ /* 0x000fe200078e02ff */
[----:B------:R-:W-:Y:S01]  /*c3d0*/  IADD3 R16, P6, PT, R7, R4, RZ ;  /* 0x0000000407107210 */ /* 0x000fe20007fde0ff */
[----:B------:R-:W-:Y:S01]  /*c3e0*/  @P0 FMUL R11, R11, 0.25 ;  /* 0x3e8000000b0b0820 */ /* 0x000fe20000400000 */
[----:B------:R-:W-:Y:S01]  /*c3f0*/  @!P1 FMUL R8, R8, 16777216 ;  /* 0x4b80000008089820 */ /* 0x000fe20000400000 */
[----:B------:R-:W-:Y:S01]  /*c400*/  @!P1 FMUL R29, R29, 16777216 ;  /* 0x4b8000001d1d9820 */ /* 0x000fe20000400000 */
[----:B------:R-:W-:-:S02]  /*c410*/  IMAD R23, R3, 0x50, RZ ;  /* 0x0000005003177824 */ /* 0x000fc400078e02ff */
[----:B------:R-:W-:Y:S01]  /*c420*/  @P0 FMUL R30, R30, 0.25 ;  /* 0x3e8000001e1e0820 */ /* 0x000fe20000400000 */
[----:B------:R-:W-:Y:S01]  /*c430*/  @P0 FMUL R35, R35, 0.25 ;  /* 0x3e80000023230820 */ /* 0x000fe20000400000 */
[----:B------:R-:W-:Y:S01]  /*c440*/  @!P1 FMUL R21, R21, 16777216 ;  /* 0x4b80000015159820 */ /* 0x000fe20000400000 */
[----:B------:R-:W-:Y:S01]  /*c450*/  FMUL R142, R191, R18 ;  /* 0x00000012bf8e7220 */ /* 0x000fe20000400000 */
[----:B------:R-:W-:Y:S01]  /*c460*/  FSEL R192, R69, -INF , P3 ;  /* 0xff80000045c07808 */ /* 0x000fe20001800000 */
[----:B------:R-:W-:Y:S01]  /*c470*/  @P0 FMUL R12, R12, 0.25 ;  /* 0x3e8000000c0c0820 */ /* 0x000fe20000400000 */
[----:B------:R-:W-:Y:S01]  /*c480*/  @P0 FMUL R27, R27, 0.25 ;  /* 0x3e8000001b1b0820 */ /* 0x000fe20000400000 */
[C---:B------:R-:W-:Y:S01]  /*c490*/  FMUL R133, R191.reuse, R9 ;  /* 0x00000009bf857220 */ /* 0x040fe20000400000 */
[----:B------:R-:W-:Y:S01]  /*c4a0*/  FMUL R143, R191, R19 ;  /* 0x00000013bf8f7220 */ /* 0x000fe20000400000 */
[----:B------:R-:W-:Y:S01]  /*c4b0*/  F2FP.BF16.F32.PACK_AB R193, R6, R193 ;  /* 0x000000c106c1723e */ /* 0x000fe200000010ff */
[----:B------:R-:W-:Y:S01]  /*c4c0*/  @P0 FMUL R39, R39, 0.25 ;  /* 0x3e80000027270820 */ /* 0x000fe20000400000 */
[----:B------:R-:W-:Y:S01]  /*c4d0*/  IADD3 R18, P3, PT, R17, R4, RZ ;  /* 0x0000000411127210 */ /* 0x000fe20007f7e0ff */
[----:B------:R-:W-:Y:S01]  /*c4e0*/  @!P1 FMUL R20, R20, 16777216 ;  /* 0x4b80000014149820 */ /* 0x000fe20000400000 */
[C---:B------:R-:W-:Y:S01]  /*c4f0*/  FMUL R146, R191.reuse, R22 ;  /* 0x00000016bf927220 */ /* 0x040fe20000400000 */
[----:B------:R-:W-:Y:S01]  /*c500*/  FMUL R155, R191, R31 ;  /* 0x0000001fbf9b7220 */ /* 0x000fe20000400000 */
[----:B------:R-:W-:Y:S01]  /*c510*/  IMAD R19, R3, 0xc, RZ ;  /* 0x0000000c03137824 */ /* 0x000fe200078e02ff */
[----:B------:R-:W-:Y:S01]  /*c520*/  IADD3 R6, P2, PT, R239, R4, RZ ;  /* 0x00000004ef067210 */ /* 0x000fe20007f5e0ff */
[----:B------:R-:W-:Y:S01]  /*c530*/  IMAD R9, R3, 0x3, RZ ;  /* 0x0000000303097824 */ /* 0x000fe200078e02ff */
[----:B------:R-:W-:Y:S01]  /*c540*/  LEA.HI.X.SX32 R17, R17, R5, 0x1, P6 ;  /* 0x0000000511117211 */ /* 0x000fe200030f0eff */
[----:B------:R-:W-:Y:S01]  /*c550*/  @P0 FMUL R10, R10, 0.25 ;  /* 0x3e8000000a0a0820 */ /* 0x000fe20000400000 */
        /* <DEDUP_REMOVED lines=40> */
[----:B------:R-:W-:Y:S01]  /*c7e0*/  @!P1 FMUL R11, R11, 16777216 ;  /* 0x4b8000000b0b9820 */ /* 0x000fe20000400000 */
[C---:B------:R-:W-:Y:S01]  /*c7f0*/  FMUL R132, R191.reuse, R8 ;  /* 0x00000008bf847220 */ /* 0x040fe20000400000 */
[----:B------:R-:W-:Y:S01]  /*c800*/  FMUL R153, R191, R29 ;  /* 0x0000001dbf997220 */ /* 0x000fe20000400000 */
[----:B------:R-:W-:Y:S01]  /*c810*/  IMAD R31, R3, 0x28, RZ ;  /* 0x00000028031f7824 */ /* 0x000fe200078e02ff */
[-C--:B------:R-:W-:Y:S01]  /*c820*/  IADD3 R22, P6, PT, R13, R4.reuse, RZ ;  /* 0x000000040d167210 */ /* 0x080fe20007fde0ff */
[----:B------:R-:W-:Y:S01]  /*c830*/  @!P1 FMUL R30, R30, 16777216 ;  /* 0x4b8000001e1e9820 */ /* 0x000fe20000400000 */
[----:B------:R-:W-:Y:S01]  /*c840*/  @!P1 FMUL R35, R35, 16777216 ;  /* 0x4b80000023239820 */ /* 0x000fe20000400000 */
[----:B------:R-:W-:Y:S01]  /*c850*/  FMUL R145, R191, R21 ;  /* 0x00000015bf917220 */ /* 0x000fe20000400000 */
[----:B------:R-:W-:Y:S01]  /*c860*/  IMAD R29, R3, 0xa, RZ ;  /* 0x0000000a031d7824 */ /* 0x000fe200078e02ff */
[----:B------:R-:W-:Y:S01]  /*c870*/  IADD3 R8, P0, PT, R23, R4, RZ ;  /* 0x0000000417087210 */ /* 0x000fe20007f1e0ff */
[----:B------:R-:W-:Y:S01]  /*c880*/  @!P1 FMUL R12, R12, 16777216 ;  /* 0x4b8000000c0c9820 */ /* 0x000fe20000400000 */
[----:B------:R-:W-:Y:S01]  /*c890*/  @!P1 FMUL R27, R27, 16777216 ;  /* 0x4b8000001b1b9820 */ /* 0x000fe20000400000 */
[----:B------:R-:W-:-:S02]  /*c8a0*/  IMAD R21, R3, 0x48, RZ ;  /* 0x0000004803157824 */ /* 0x000fc400078e02ff */
[----:B------:R-:W-:Y:S01]  /*c8b0*/  @!P1 FMUL R39, R39, 16777216 ;  /* 0x4b80000027279820 */ /* 0x000fe20000400000 */
[----:B------:R-:W-:Y:S01]  /*c8c0*/  FMUL R144, R191, R20 ;  /* 0x00000014bf907220 */ /* 0x000fe20000400000 */
[----:B------:R-:W-:Y:S01]  /*c8d0*/  LEA.HI.X.SX32 R7, R7, R5, 0x1, P2 ;  /* 0x0000000507077211 */ /* 0x000fe200010f0eff */
[----:B------:R-:W-:Y:S01]  /*c8e0*/  @!P1 FMUL R10, R10, 16777216 ;  /* 0x4b8000000a0a9820 */ /* 0x000fe20000400000 */
[----:B------:R-:W-:Y:S01]  /*c8f0*/  @!P1 FMUL R26, R26, 16777216 ;  /* 0x4b8000001a1a9820 */ /* 0x000fe20000400000 */
[----:B------:R-:W-:Y:S01]  /*c900*/  @!P1 FMUL R37, R37, 16777216 ;  /* 0x4b80000025259820 */ /* 0x000fe20000400000 */
[----:B------:R-:W-:Y:S01]  /*c910*/  FMUL R135, R191, R11 ;  /* 0x0000000bbf877220 */ /* 0x000fe20000400000 */
[----:B------:R-:W-:Y:S01]  /*c920*/  IMAD R247, R3, 0x70, RZ ;  /* 0x0000007003f77824 */ /* 0x000fe200078e02ff */
[----:B------:R-:W-:Y:S01]  /*c930*/  IADD3 R20, P2, PT, R19, R4, RZ ;  /* 0x0000000413147210 */ /* 0x000fe20007f5e0ff */
[----:B------:R-:W-:Y:S01]  /*c940*/  FMUL R154, R191, R30 ;  /* 0x0000001ebf9a7220 */ /* 0x000fe20000400000 */
[----:B------:R-:W-:Y:S01]  /*c950*/  LEA.HI.X.SX32 R23, R9, R5, 0x1, P6 ;  /* 0x0000000509177211 */ /* 0x000fe200030f0eff */
[----:B------:R-:W-:Y:S01]  /*c960*/  FMUL R159, R191, R35 ;  /* 0x00000023bf9f7220 */ /* 0x000fe20000400000 */
[----:B------:R-:W-:Y:S01]  /*c970*/  IMAD R11, R3, 0x5, RZ ;  /* 0x00000005030b7824 */ /* 0x000fe200078e02ff */
[----:B------:R-:W-:Y:S01]  /*c980*/  LEA.HI.X.SX32 R9, R31, R5, 0x1, P0 ;  /* 0x000000051f097211 */ /* 0x000fe200000f0eff */
[----:B------:R-:W-:Y:S01]  /*c990*/  @!P1 FMUL R36, R36, 16777216 ;  /* 0x4b80000024249820 */ /* 0x000fe20000400000 */
[----:B------:R-:W-:Y:S01]  /*c9a0*/  @!P1 FMUL R45, R45, 16777216 ;  /* 0x4b8000002d2d9820 */ /* 0x000fe20000400000 */
[C---:B------:R-:W-:Y:S01]  /*c9b0*/  FMUL R136, R191.reuse, R12 ;  /* 0x0000000cbf887220 */ /* 0x040fe20000400000 */
[----:B------:R-:W-:Y:S01]  /*c9c0*/  FMUL R151, R191, R27 ;  /* 0x0000001bbf977220 */ /* 0x000fe20000400000 */
[----:B------:R-:W-:Y:S01]  /*c9d0*/  IMAD R35, R3, 0x1c, RZ ;  /* 0x0000001c03237824 */ /* 0x000fe200078e02ff */
[-C--:B------:R-:W-:Y:S01]  /*c9e0*/  IADD3 R30, P0, PT, R29, R4.reuse, RZ ;  /* 0x000000041d1e7210 */ /* 0x080fe20007f1e0ff */
[----:B------:R-:W-:Y:S01]  /*c9f0*/  @!P1 FMUL R28, R28, 16777216 ;  /* 0x4b8000001c1c9820 */ /* 0x000fe20000400000 */
[----:B------:R-:W-:Y:S01]  /*ca00*/  FMUL R163, R191, R39 ;  /* 0x00000027bfa37220 */ /* 0x000fe20000400000 */
[----:B------:R-:W-:Y:S01]  /*ca10*/  IMAD R27, R3, 0x14, RZ ;  /* 0x00000014031b7824 */ /* 0x000fe200078e02ff */
[----:B------:R-:W-:Y:S01]  /*ca20*/  IADD3 R12, P4, PT, R21, R4, RZ ;  /* 0x00000004150c7210 */ /* 0x000fe20007f9e0ff */
[----:B------:R-:W-:Y:S01]  /*ca30*/  @!P1 FMUL R14, R14, 16777216 ;  /* 0x4b8000000e0e9820 */ /* 0x000fe20000400000 */
        /* <DEDUP_REMOVED lines=34> */
[C---:B------:R-:W-:Y:S01]  /*cc60*/  FMUL R134, R191.reuse, R10 ;  /* 0x0000000abf867220 */ /* 0x040fe20000400000 */
[C---:B------:R-:W-:Y:S01]  /*cc70*/  FMUL R150, R191.reuse, R26 ;  /* 0x0000001abf967220 */ /* 0x040fe20000400000 */
[----:B------:R-:W-:Y:S01]  /*cc80*/  FMUL R161, R191, R37 ;  /* 0x00000025bfa17220 */ /* 0x000fe20000400000 */
[----:B------:R-:W-:Y:S01]  /*cc90*/  IMAD R39, R3, 0x38, RZ ;  /* 0x0000003803277824 */ /* 0x000fe200078e02ff */
[----:B------:R-:W-:Y:S01]  /*cca0*/  LEA.HI.X.SX32 R21, R13, R5, 0x1, P2 ;  /* 0x000000050d157211 */ /* 0x000fe200010f0eff */
[----:B------:R-:W-:Y:S01]  /*ccb0*/  IMAD R37, R3, 0xe, RZ ;  /* 0x0000000e03257824 */ /* 0x000fe200078e02ff */
[----:B------:R-:W-:Y:S01]  /*ccc0*/  IADD3 R10, P1, PT, R247, R4, RZ ;  /* 0x00000004f70a7210 */ /* 0x000fe20007f3e0ff */
[----:B------:R-:W-:Y:S01]  /*ccd0*/  FMUL R160, R191, R36 ;  /* 0x00000024bfa07220 */ /* 0x000fe20000400000 */
[----:B------:R-:W-:Y:S01]  /*cce0*/  IADD3 R26, P2, PT, R31, R4, RZ ;  /* 0x000000041f1a7210 */ /* 0x000fe20007f5e0ff */
[----:B------:R-:W-:Y:S01]  /*ccf0*/  FMUL R169, R191, R45 ;  /* 0x0000002dbfa97220 */ /* 0x000fe20000400000 */
[----:B------:R-:W-:Y:S01]  /*cd00*/  LEA.HI.X.SX32 R31, R11, R5, 0x1, P0 ;  /* 0x000000050b1f7211 */ /* 0x000fe200000f0eff */
[----:B------:R-:W-:Y:S01]  /*cd10*/  FMUL R152, R191, R28 ;  /* 0x0000001cbf987220 */ /* 0x000fe20000400000 */
[----:B------:R-:W-:Y:S01]  /*cd20*/  IMAD R45, R3, 0x24, RZ ;  /* 0x00000024032d7824 */ /* 0x000fe200078e02ff */
[-C--:B------:R-:W-:Y:S01]  /*cd30*/  IADD3 R36, P0, PT, R35, R4.reuse, RZ ;  /* 0x0000000423247210 */ /* 0x080fe20007f1e0ff */
[----:B------:R-:W-:Y:S01]  /*cd40*/  FMUL R139, R191, R15 ;  /* 0x0000000fbf8b7220 */ /* 0x000fe20000400000 */
[----:B------:R-:W-:Y:S01]  /*cd50*/  IADD3 R28, P6, PT, R27, R4, RZ ;  /* 0x000000041b1c7210 */ /* 0x000fe20007fde0ff */
[C---:B------:R-:W-:Y:S01]  /*cd60*/  FMUL R162, R191.reuse, R38 ;  /* 0x00000026bfa27220 */ /* 0x040fe20000400000 */
[----:B------:R-:W-:Y:S01]  /*cd70*/  FMUL R167, R191, R43 ;  /* 0x0000002bbfa77220 */ /* 0x000fe20000400000 */
[----:B------:R-:W-:Y:S01]  /*cd80*/  IMAD R15, R3, 0x7, RZ ;  /* 0x00000007030f7824 */ /* 0x000fe200078e02ff */
[----:B------:R-:W-:Y:S01]  /*cd90*/  LEA.HI.X.SX32 R11, R39, R5, 0x1, P1 ;  /* 0x00000005270b7211 */ /* 0x000fe200008f0eff */
[----:B------:R-:W-:Y:S01]  /*cda0*/  IMAD R43, R3, 0x12, RZ ;  /* 0x00000012032b7824 */ /* 0x000fe200078e02ff */
[----:B------:R-:W-:Y:S01]  /*cdb0*/  IADD3 R38, P1, PT, R37, R4, RZ ;  /* 0x0000000425267210 */ /* 0x000fe20007f3e0ff */
[C---:B------:R-:W-:Y:S01]  /*cdc0*/  FMUL R166, R191.reuse, R42 ;  /* 0x0000002abfa67220 */ /* 0x040fe20000400000 */
[----:B------:R-:W-:Y:S01]  /*cdd0*/  FMUL R175, R191, R51 ;  /* 0x00000033bfaf7220 */ /* 0x000fe20000400000 */
[-C--:B------:R-:W-:Y:S01]  /*cde0*/  LEA.HI.X.SX32 R37, R37, R5.reuse, 0x1, P0 ;  /* 0x0000000525257211 */ /* 0x080fe200000f0eff */
[----:B------:R-:W-:Y:S01]  /*cdf0*/  FMUL R158, R191, R34 ;  /* 0x00000022bf9e7220 */ /* 0x000fe20000400000 */
[----:B------:R-:W-:Y:S01]  /*ce00*/  IMAD R51, R3, 0x2c, RZ ;  /* 0x0000002c03337824 */ /* 0x000fe200078e02ff */
[----:B------:R-:W-:Y:S01]  /*ce10*/  LEA.HI.X.SX32 R29, R29, R5, 0x1, P6 ;  /* 0x000000051d1d7211 */ /* 0x000fe200030f0eff */
[----:B------:R-:W-:Y:S01]  /*ce20*/  FMUL R149, R191, R25 ;  /* 0x00000019bf957220 */ /* 0x000fe20000400000 */
[----:B------:R-:W-:Y:S01]  /*ce30*/  IADD3 R42, P0, PT, R45, R4, RZ ;  /* 0x000000042d2a7210 */ /* 0x000fe20007f1e0ff */
[----:B------:R-:W-:Y:S01]  /*ce40*/  FMUL R168, R191, R44 ;  /* 0x0000002cbfa87220 */ /* 0x000fe20000400000 */
[-C--:B------:R-:W-:Y:S01]  /*ce50*/  IADD3 R34, P6, PT, R39, R4.reuse, RZ ;  /* 0x0000000427227210 */ /* 0x080fe20007fde0ff */
[----:B------:R-:W-:Y:S01]  /*ce60*/  FMUL R173, R191, R49 ;  /* 0x00000031bfad7220 */ /* 0x000fe20000400000 */
[----:B------:R-:W-:Y:S01]  /*ce70*/  IMAD R25, R3, 0x9, RZ ;  /* 0x0000000903197824 */ /* 0x000fe200078e02ff */
[----:B------:R-:W-:Y:S01]  /*ce80*/  LEA.HI.X.SX32 R39, R15, R5, 0x1, P1 ;  /* 0x000000050f277211 */ /* 0x000fe200008f0eff */
[----:B------:R-:W-:Y:S01]  /*ce90*/  IMAD R235, R3, 0x58, RZ ;  /* 0x0000005803eb7824 */ /* 0x000fe200078e02ff */
[----:B------:R-:W-:Y:S01]  /*cea0*/  IADD3 R44, P1, PT, R43, R4, RZ ;  /* 0x000000042b2c7210 */ /* 0x000fe20007f3e0ff */
[----:B------:R-:W-:-:S02]  /*ceb0*/  IMAD R49, R3, 0x16, RZ ;  /* 0x0000001603317824 */ /* 0x000fc400078e02ff */
[C---:B------:R-:W-:Y:S01]  /*cec0*/  FMUL R172, R191.reuse, R48 ;  /* 0x00000030bfac7220 */ /* 0x040fe20000400000 */
[----:B------:R-:W-:Y:S01]  /*ced0*/  FMUL R181, R191, R57 ;  /* 0x00000039bfb57220 */ /* 0x000fe20000400000 */
[----:B------:R-:W-:Y:S01]  /*cee0*/  LEA.HI.X.SX32 R43, R43, R5, 0x1, P0 ;  /* 0x000000052b2b7211 */ /* 0x000fe200000f0eff */
[----:B------:R-:W-:Y:S01]  /*cef0*/  IMAD R57, R3, 0x34, RZ ;  /* 0x0000003403397824 */ /* 0x000fe200078e02ff */
[----:B------:R-:W-:Y:S01]  /*cf00*/  IADD3 R48, P0, PT, R51, R4, RZ ;  /* 0x0000000433307210 */ /* 0x000fe20007f1e0ff */
[C---:B------:R-:W-:Y:S01]  /*cf10*/  FMUL R138, R191.reuse, R14 ;  /* 0x0000000ebf8a7220 */ /* 0x040fe20000400000 */
[----:B------:R-:W-:Y:S01]  /*cf20*/  FMUL R157, R191, R33 ;  /* 0x00000021bf9d7220 */ /* 0x000fe20000400000 */
[----:B------:R-:W-:Y:S01]  /*cf30*/  LEA.HI.X.SX32 R13, R45, R5, 0x1, P4 ;  /* 0x000000052d0d7211 */ /* 0x000fe200020f0eff */
[C---:B------:R-:W-:Y:S01]  /*cf40*/  FMUL R174, R191.reuse, R50 ;  /* 0x00000032bfae7220 */ /* 0x040fe20000400000 */
[----:B------:R-:W-:Y:S01]  /*cf50*/  FMUL R179, R191, R55 ;  /* 0x00000037bfb37220 */ /* 0x000fe20000400000 */
[----:B------:R-:W-:Y:S01]  /*cf60*/  IMAD R33, R3, 0xb, RZ ;  /* 0x0000000b03217824 */ /* 0x000fe200078e02ff */
[-C--:B------:R-:W-:Y:S01]  /*cf70*/  IADD3 R14, P5, PT, R235, R4.reuse, RZ ;  /* 0x00000004eb0e7210 */ /* 0x080fe20007fbe0ff */
[----:B------:R-:W-:Y:S01]  /*cf80*/  IMAD R243, R3, 0x68, RZ ;  /* 0x0000006803f37824 */ /* 0x000fe200078e02ff */
[----:B------:R-:W-:Y:S01]  /*cf90*/  LEA.HI.X.SX32 R45, R25, R5, 0x1, P1 ;  /* 0x00000005192d7211 */ /* 0x000fe200008f0eff */
[----:B------:R-:W-:Y:S01]  /*cfa0*/  IMAD R55, R3, 0x1a, RZ ;  /* 0x0000001a03377824 */ /* 0x000fe200078e02ff */
[----:B------:R-:W-:Y:S01]  /*cfb0*/  IADD3 R50, P1, PT, R49, R4, RZ ;  /* 0x0000000431327210 */ /* 0x000fe20007f3e0ff */
[C---:B------:R-:W-:Y:S01]  /*cfc0*/  FMUL R178, R191.reuse, R54 ;  /* 0x00000036bfb27220 */ /* 0x040fe20000400000 */
[----:B------:R-:W-:Y:S01]  /*cfd0*/  FMUL R187, R191, R63 ;  /* 0x0000003fbfbb7220 */ /* 0x000fe20000400000 */
[----:B------:R-:W-:Y:S01]  /*cfe0*/  LEA.HI.X.SX32 R49, R49, R5, 0x1, P0 ;  /* 0x0000000531317211 */ /* 0x000fe200000f0eff */
[----:B------:R-:W-:Y:S01]  /*cff0*/  IMAD R63, R3, 0x3c, RZ ;  /* 0x0000003c033f7824 */ /* 0x000fe200078e02ff */
[----:B------:R-:W-:Y:S01]  /*d000*/  IADD3 R54, P0, PT, R57, R4, RZ ;  /* 0x0000000439367210 */ /* 0x000fe20007f1e0ff */
[C---:B------:R-:W-:Y:S01]  /*d010*/  FMUL R148, R191.reuse, R24 ;  /* 0x00000018bf947220 */ /* 0x040fe20000400000 */
[----:B------:R-:W-:Y:S01]  /*d020*/  FMUL R165, R191, R41 ;  /* 0x00000029bfa57220 */ /* 0x000fe20000400000 */
[-C--:B------:R-:W-:Y:S01]  /*d030*/  LEA.HI.X.SX32 R19, R19, R5.reuse, 0x1, P3 ;  /* 0x0000000513137211 */ /* 0x080fe200018f0eff */
[----:B------:R-:W-:Y:S01]  /*d040*/  FMUL R180, R191, R56 ;  /* 0x00000038bfb47220 */ /* 0x000fe20000400000 */
[----:B------:R-:W-:Y:S01]  /*d050*/  LEA.HI.X.SX32 R15, R51, R5, 0x1, P5 ;  /* 0x00000005330f7211 */ /* 0x000fe200028f0eff */
[----:B------:R-:W-:Y:S01]  /*d060*/  FMUL R185, R191, R61 ;  /* 0x0000003dbfb97220 */ /* 0x000fe20000400000 */
[----:B------:R-:W-:Y:S01]  /*d070*/  IMAD R41, R3, 0xd, RZ ;  /* 0x0000000d03297824 */ /* 0x000fe200078e02ff */
[----:B------:R-:W-:Y:S01]  /*d080*/  IADD3 R24, P3, PT, R243, R4, RZ ;  /* 0x00000004f3187210 */ /* 0x000fe20007f7e0ff */
[----:B------:R-:W-:Y:S01]  /*d090*/  IMAD R251, R3, 0x78, RZ ;  /* 0x0000007803fb7824 */ /* 0x000fe200078e02ff */
[----:B------:R-:W-:Y:S01]  /*d0a0*/  LEA.HI.X.SX32 R51, R33, R5, 0x1, P1 ;  /* 0x0000000521337211 */ /* 0x000fe200008f0eff */
[----:B------:R-:W-:-:S02]  /*d0b0*/  IMAD R219, R3, 0x44, RZ ;  /* 0x0000004403db7824 */ /* 0x000fc400078e02ff */
        /* <DEDUP_REMOVED lines=12> */
[----:B------:R-:W-:Y:S01]  /*d180*/  FMUL R188, R191, R66 ;  /* 0x00000042bfbc7220 */ /* 0x000fe20000400000 */
[----:B------:R-:W-:Y:S01]  /*d190*/  IMAD R61, R3, 0x1e, RZ ;  /* 0x0000001e033d7824 */ /* 0x000fe200078e02ff */
[-C--:B------:R-:W-:Y:S01]  /*d1a0*/  IADD3 R56, P1, PT, R55, R4.reuse, RZ ;  /* 0x0000000437387210 */ /* 0x080fe20007f3e0ff */
[----:B------:R-:W-:Y:S01]  /*d1b0*/  FMUL R191, R191, R67 ;  /* 0x00000043bfbf7220 */ /* 0x000fe20000400000 */
        /* <DEDUP_REMOVED lines=56> */
[----:B------:R-:W-:Y:S01]  /*d540*/  FFMA R192, R192, 0.69314718246459960938, R93 ;  /* 0x3f317218c0c07823 */ /* 0x000fe2000000005d */
        /* <DEDUP_REMOVED lines=17> */
[C---:B------:R-:W-:Y:S01]  /*d660*/  IMAD R203, R3.reuse, 0x6a, RZ ;  /* 0x0000006a03cb7824 */ /* 0x040fe200078e02ff */
        /* <DEDUP_REMOVED lines=39> */
[----:B------:R-:W-:Y:S01]  /*d8e0*/  IMAD.SHL.U32 R125, R3, 0x4, RZ ;  /* 0x00000004037d7824 */ /* 0x000fe200078e00ff */
[-C--:B------:R-:W-:Y:S01]  /*d8f0*/  LEA.HI.X.SX32 R97, R97, R5.reuse, 0x1, P1 ;  /* 0x0000000561617211 */ /* 0x080fe200008f0eff */
[----:B------:R0:W-:Y:S01]  /*d900*/  STG.E.U16 desc[UR30][R4.64], R0 ;  /* 0x0000000004007986 */ /* 0x0001e2000c10151e */
[-C--:B------:R-:W-:Y:S01]  /*d910*/  IADD3 R104, P5, PT, R207, R4.reuse, RZ ;  /* 0x00000004cf687210 */ /* 0x080fe20007fbe0ff */
[----:B------:R-:W-:Y:S01]  /*d920*/  IMAD.SHL.U32 R127, R3, 0x8, RZ ;  /* 0x00000008037f7824 */ /* 0x000fe200078e00ff */
[----:B------:R-:W-:Y:S01]  /*d930*/  IADD3 R110, P1, PT, R201, R4, RZ ;  /* 0x00000004c96e7210 */ /* 0x000fe20007f3e0ff */
[----:B------:R-:W-:Y:S01]  /*d940*/  IMAD.SHL.U32 R129, R3, 0x10, RZ ;  /* 0x0000001003817824 */ /* 0x000fe200078e00ff */
[-C--:B------:R-:W-:Y:S01]  /*d950*/  LEA.HI.X.SX32 R99, R99, R5.reuse, 0x1, P6 ;  /* 0x0000000563637211 */ /* 0x080fe200030f0eff */
[----:B------:R-:W-:Y:S01]  /*d960*/  IMAD.SHL.U32 R131, R3, 0x20, RZ ;  /* 0x0000002003837824 */ /* 0x000fe200078e00ff */
[-C--:B------:R-:W-:Y:S01]  /*d970*/  LEA.HI.X.SX32 R101, R101, R5.reuse, 0x1, P0 ;  /* 0x0000000565657211 */ /* 0x080fe200000f0eff */
[----:B------:R-:W-:Y:S01]  /*d980*/  IMAD R195, R3, 0x3f, RZ ;  /* 0x0000003f03c37824 */ /* 0x000fe200078e02ff */
[-C--:B------:R-:W-:Y:S01]  /*d990*/  LEA.HI.X.SX32 R103, R103, R5.reuse, 0x1, P4 ;  /* 0x0000000567677211 */ /* 0x080fe200020f0eff */
[----:B------:R-:W2:Y:S01]  /*d9a0*/  LDCU UR4, c[0x0][0x3ec] ;  /* 0x00007d80ff0477ac */ /* 0x000ea20008000800 */
[----:B------:R-:W-:-:S02]  /*d9b0*/  LEA.HI.X.SX32 R107, R107, R5, 0x1, P3 ;  /* 0x000000056b6b7211 */ /* 0x000fc400018f0eff */
[-C--:B------:R-:W-:Y:S02]  /*d9c0*/  IADD3 R112, P6, PT, R199, R4.reuse, RZ ;  /* 0x00000004c7707210 */ /* 0x080fe40007fde0ff */
[-C--:B------:R-:W-:Y:S02]  /*d9d0*/  IADD3 R114, P0, PT, R197, R4.reuse, RZ ;  /* 0x00000004c5727210 */ /* 0x080fe40007f1e0ff */
[-C--:B------:R-:W-:Y:S02]  /*d9e0*/  IADD3 R116, P4, PT, R123, R4.reuse, RZ ;  /* 0x000000047b747210 */ /* 0x080fe40007f9e0ff */
[-C--:B------:R-:W-:Y:S02]  /*d9f0*/  IADD3 R120, P3, PT, R119, R4.reuse, RZ ;  /* 0x0000000477787210 */ /* 0x080fe40007f7e0ff */
[----:B------:R-:W-:Y:S02]  /*da00*/  LEA.HI.X.SX32 R109, R109, R5, 0x1, P2 ;  /* 0x000000056d6d7211 */ /* 0x000fe400010f0eff */
[----:B------:R-:W-:-:S02]  /*da10*/  LEA R122, P2, R3, R4, 0x2 ;  /* 0x00000004037a7211 */ /* 0x000fc400078410ff */
[-C--:B------:R-:W-:Y:S02]  /*da20*/  LEA.HI.X.SX32 R105, R105, R5.reuse, 0x1, P5 ;  /* 0x0000000569697211 */ /* 0x080fe400028f0eff */
[-C--:B------:R-:W-:Y:S01]  /*da30*/  LEA.HI.X.SX32 R111, R111, R5.reuse, 0x1, P1 ;  /* 0x000000056f6f7211 */ /* 0x080fe200008f0eff */
[----:B--2---:R-:W-:Y:S01]  /*da40*/  UIMAD UR4, UR8, UR4, URZ ;  /* 0x00000004080472a4 */ /* 0x004fe2000f8e02ff */
[-C--:B------:R-:W-:Y:S02]  /*da50*/  IADD3 R118, P5, PT, R121, R4.reuse, RZ ;  /* 0x0000000479767210 */ /* 0x080fe40007fbe0ff */
[----:B------:R-:W-:Y:S01]  /*da60*/  LEA R124, P1, R3, R4, 0x3 ;  /* 0x00000004037c7211 */ /* 0x000fe200078218ff */
[----:B------:R-:W-:Y:S01]  /*da70*/  USHF.L.U32 UR6, UR4, 0x2, URZ ;  /* 0x0000000204067899 */ /* 0x000fe200080006ff */
[-C--:B------:R-:W-:Y:S01]  /*da80*/  LEA.HI.X.SX32 R113, R113, R5.reuse, 0x1, P6 ;  /* 0x0000000571717211 */ /* 0x080fe200030f0eff */
[----:B------:R-:W-:Y:S01]  /*da90*/  UIMAD.WIDE UR4, UR4, 0x4, URZ ;  /* 0x00000004040478a5 */ /* 0x000fe2000f8e02ff */
[----:B------:R-:W-:-:S02]  /*daa0*/  LEA.HI.X.SX32 R115, R115, R5, 0x1, P0 ;  /* 0x0000000573737211 */ /* 0x000fc400000f0eff */
[-C--:B------:R-:W-:Y:S02]  /*dab0*/  LEA.HI.X.SX32 R117, R117, R5.reuse, 0x1, P4 ;  /* 0x0000000575757211 */ /* 0x080fe400020f0eff */
[----:B------:R-:W-:Y:S02]  /*dac0*/  LEA.HI.X.SX32 R121, R3, R5, 0x1, P3 ;  /* 0x0000000503797211 */ /* 0x000fe400018f0eff */
[----:B0-----:R-:W-:Y:S02]  /*dad0*/  PRMT R0, R0, 0x7632, R0 ;  /* 0x0000763200007816 */ /* 0x001fe40000000000 */
[----:B------:R-:W-:Y:S02]  /*dae0*/  F2FP.BF16.F32.PACK_AB R132, R133, R132 ;  /* 0x000000848584723e */ /* 0x000fe400000010ff */
[CC--:B------:R-:W-:Y:S01]  /*daf0*/  LEA R126, P6, R3.reuse, R4.reuse, 0x4 ;  /* 0x00000004037e7211 */ /* 0x0c0fe200078c20ff */
[----:B------:R0:W-:Y:S01]  /*db00*/  STG.E.U16 desc[UR30][R120.64], R0 ;  /* 0x0000000078007986 */ /* 0x0001e2000c10151e */
[----:B------:R-:W-:-:S02]  /*db10*/  LEA R128, P0, R3, R4, 0x5 ;  /* 0x0000000403807211 */ /* 0x000fc400078028ff */
[----:B------:R-:W-:Y:S02]  /*db20*/  LEA R130, P4, R3, R4, 0x6 ;  /* 0x0000000403827211 */ /* 0x000fe400078830ff */
[-C--:B------:R-:W-:Y:S02]  /*db30*/  LEA.HI.X.SX32 R123, R119, R5.reuse, 0x1, P2 ;  /* 0x00000005777b7211 */ /* 0x080fe400010f0eff */
[----:B------:R-:W-:Y:S02]  /*db40*/  PRMT R3, R193, 0x7632, R3 ;  /* 0x00007632c1037816 */ /* 0x000fe40000000003 */
[----:B------:R-:W-:Y:S01]  /*db50*/  F2FP.BF16.F32.PACK_AB R134, R135, R134 ;  /* 0x000000868786723e */ /* 0x000fe200000010ff */
[----:B------:R-:W-:Y:S01]  /*db60*/  STG.E.U16 desc[UR30][R122.64], R193 ;  /* 0x000000c17a007986 */ /* 0x000fe2000c10151e */
[----:B------:R-:W-:Y:S02]  /*db70*/  LEA.HI.X.SX32 R125, R125, R5, 0x1, P1 ;  /* 0x000000057d7d7211 */ /* 0x000fe400008f0eff */
[----:B------:R-:W-:Y:S01]  /*db80*/  PRMT R4, R132, 0x7632, R4 ;  /* 0x0000763284047816 */ /* 0x000fe20000000004 */
[----:B------:R2:W-:Y:S01]  /*db90*/  STG.E.U16 desc[UR30][R22.64], R3 ;  /* 0x0000000316007986 */ /* 0x0005e2000c10151e */
[----:B------:R-:W-:-:S02]  /*dba0*/  F2FP.BF16.F32.PACK_AB R136, R137, R136 ;  /* 0x000000888988723e */ /* 0x000fc400000010ff */
[----:B0-----:R-:W-:Y:S01]  /*dbb0*/  PRMT R0, R134, 0x7632, R0 ;  /* 0x0000763286007816 */ /* 0x001fe20000000000 */
[----:B------:R-:W-:Y:S01]  /*dbc0*/  STG.E.U16 desc[UR30][R124.64], R132 ;  /* 0x000000847c007986 */ /* 0x000fe2000c10151e */
[----:B------:R-:W-:Y:S02]  /*dbd0*/  F2FP.BF16.F32.PACK_AB R138, R139, R138 ;  /* 0x0000008a8b8a723e */ /* 0x000fe400000010ff */
[----:B------:R-:W-:Y:S01]  /*dbe0*/  LEA.HI.X.SX32 R127, R127, R5, 0x1, P6 ;  /* 0x000000057f7f7211 */ /* 0x000fe200030f0eff */
[----:B------:R0:W-:Y:S01]  /*dbf0*/  STG.E.U16 desc[UR30][R30.64], R4 ;  /* 0x000000041e007986 */ /* 0x0001e2000c10151e */
[----:B------:R-:W-:Y:S02]  /*dc00*/  F2FP.BF16.F32.PACK_AB R140, R141, R140 ;  /* 0x0000008c8d8c723e */ /* 0x000fe400000010ff */
[----:B------:R-:W-:Y:S01]  /*dc10*/  F2FP.BF16.F32.PACK_AB R142, R143, R142 ;  /* 0x0000008e8f8e723e */ /* 0x000fe200000010ff */
[----:B------:R-:W-:Y:S01]  /*dc20*/  STG.E.U16 desc[UR30][R20.64], R134 ;  /* 0x0000008614007986 */ /* 0x000fe2000c10151e */
[----:B--2---:R-:W-:-:S02]  /*dc30*/  PRMT R22, R136, 0x7632, R22 ;  /* 0x0000763288167816 */ /* 0x004fc40000000016 */
[----:B------:R-:W-:Y:S01]  /*dc40*/  PRMT R3, R138, 0x7632, R3 ;  /* 0x000076328a037816 */ /* 0x000fe20000000003 */
[----:B------:R2:W-:Y:S01]  /*dc50*/  STG.E.U16 desc[UR30][R38.64], R0 ;  /* 0x0000000026007986 */ /* 0x0005e2000c10151e */
[----:B------:R-:W-:Y:S02]  /*dc60*/  F2FP.BF16.F32.PACK_AB R144, R145, R144 ;  /* 0x000000909190723e */ /* 0x000fe400000010ff */
[----:B------:R-:W-:Y:S01]  /*dc70*/  F2FP.BF16.F32.PACK_AB R146, R147, R146 ;  /* 0x000000929392723e */ /* 0x000fe200000010ff */
[----:B------:R-:W-:Y:S01]  /*dc80*/  STG.E.U16 desc[UR30][R126.64], R136 ;  /* 0x000000887e007986 */ /* 0x000fe2000c10151e */
[----:B0-----:R-:W-:Y:S02]  /*dc90*/  PRMT R31, R142, 0x7632, R31 ;  /* 0x000076328e1f7816 */ /* 0x001fe4000000001f */
[----:B------:R-:W-:Y:S01]  /*dca0*/  LEA.HI.X.SX32 R129, R129, R5, 0x1, P0 ;  /* 0x0000000581817211 */ /* 0x000fe200000f0eff */
[----:B------:R0:W-:Y:S01]  /*dcb0*/  STG.E.U16 desc[UR30][R44.64], R22 ;  /* 0x000000162c007986 */ /* 0x0001e2000c10151e */
[----:B------:R-:W-:-:S02]  /*dcc0*/  F2FP.BF16.F32.PACK_AB R148, R149, R148 ;  /* 0x000000949594723e */ /* 0x000fc400000010ff */
[----:B------:R-:W-:Y:S01]  /*dcd0*/  F2FP.BF16.F32.PACK_AB R150, R151, R150 ;  /* 0x000000969796723e */ /* 0x000fe200000010ff */
[----:B------:R-:W-:Y:S01]  /*dce0*/  STG.E.U16 desc[UR30][R28.64], R138 ;  /* 0x0000008a1c007986 */ /* 0x000fe2000c10151e */
[----:B--2---:R-:W-:Y:S02]  /*dcf0*/  PRMT R0, R140, 0x7632, R0 ;  /* 0x000076328c007816 */ /* 0x004fe40000000000 */
[----:B------:R-:W-:Y:S01]  /*dd00*/  F2FP.BF16.F32.PACK_AB R152, R153, R152 ;  /* 0x000000989998723e */ /* 0x000fe200000010ff */
[----:B------:R2:W-:Y:S01]  /*dd10*/  STG.E.U16 desc[UR30][R50.64], R3 ;  /* 0x0000000332007986 */ /* 0x0005e2000c10151e */
[----:B------:R-:W-:Y:S02]  /*dd20*/  PRMT R39, R150, 0x7632, R39 ;  /* 0x0000763296277816 */ /* 0x000fe40000000027 */
[----:B------:R-:W-:Y:S01]  /*dd30*/  F2FP.BF16.F32.PACK_AB R154, R155, R154 ;  /* 0x0000009a9b9a723e */ /* 0x000fe200000010ff */
[----:B------:R-:W-:Y:S01]  /*dd40*/  STG.E.U16 desc[UR30][R18.64], R140 ;  /* 0x0000008c12007986 */ /* 0x000fe2000c10151e */
[----:B------:R-:W-:-:S02]  /*dd50*/  F2FP.BF16.F32.PACK_AB R156, R157, R156 ;  /* 0x0000009c9d9c723e */ /* 0x000fc400000010ff */
[----:B------:R-:W-:Y:S01]  /*dd60*/  F2FP.BF16.F32.PACK_AB R158, R159, R158 ;  /* 0x0000009e9f9e723e */ /* 0x000fe200000010ff */
[----:B------:R3:W-:Y:S01]  /*dd70*/  STG.E.U16 desc[UR30][R56.64], R0 ;  /* 0x0000000038007986 */ /* 0x0007e2000c10151e */
[----:B0-----:R-:W-:Y:S02]  /*dd80*/  PRMT R45, R156, 0x7632, R45 ;  /* 0x000076329c2d7816 */ /* 0x001fe4000000002d */
[----:B------:R-:W-:Y:S01]  /*dd90*/  F2FP.BF16.F32.PACK_AB R160, R161, R160 ;  /* 0x000000a0a1a0723e */ /* 0x000fe200000010ff */
[----:B------:R0:W-:Y:S01]  /*dda0*/  STG.E.U16 desc[UR30][R36.64], R142 ;  /* 0x0000008e24007986 */ /* 0x0001e2000c10151e */
[----:B--2---:R-:W-:Y:S02]  /*ddb0*/  PRMT R3, R144, 0x7632, R3 ;  /* 0x0000763290037816 */ /* 0x004fe40000000003 */
[----:B------:R-:W-:Y:S01]  /*ddc0*/  F2FP.BF16.F32.PACK_AB R162, R163, R162 ;  /* 0x000000a2a3a2723e */ /* 0x000fe200000010ff */
[----:B------:R-:W-:Y:S01]  /*ddd0*/  STG.E.U16 desc[UR30][R62.64], R31 ;  /* 0x0000001f3e007986 */ /* 0x000fe2000c10151e */
[----:B------:R-:W-:-:S02]  /*dde0*/  LEA.HI.X.SX32 R131, R131, R5, 0x1, P4 ;  /* 0x0000000583837211 */ /* 0x000fc400020f0eff */
[----:B------:R-:W-:Y:S01]  /*ddf0*/  F2FP.BF16.F32.PACK_AB R164, R165, R164 ;  /* 0x000000a4a5a4723e */ /* 0x000fe200000010ff */
[----:B------:R-:W-:Y:S01]  /*de00*/  STG.E.U16 desc[UR30][R128.64], R144 ;  /* 0x0000009080007986 */ /* 0x000fe2000c10151e */
[----:B---3--:R-:W-:Y:S02]  /*de10*/  PRMT R0, R146, 0x7632, R0 ;  /* 0x0000763292007816 */ /* 0x008fe40000000000 */
[----:B------:R-:W-:Y:S01]  /*de20*/  LEA.HI.X.SX32 R119, R195, R5, 0x1, P5 ;  /* 0x00000005c3777211 */ /* 0x000fe200028f0eff */
[----:B------:R2:W-:Y:S01]  /*de30*/  STG.E.U16 desc[UR30][R66.64], R3 ;  /* 0x0000000342007986 */ /* 0x0005e2000c10151e */
[----:B0-----:R-:W-:Y:S01]  /*de40*/  PRMT R37, R148, 0x7632, R37 ;  /* 0x0000763294257816 */ /* 0x001fe20000000025 */
[----:B------:R-:W0:Y:S01]  /*de50*/  LDC.64 R4, c[0x0][0x3a0] ;  /* 0x0000e800ff047b82 */ /* 0x000e220000000a00 */
[----:B------:R-:W-:Y:S01]  /*de60*/  F2FP.BF16.F32.PACK_AB R166, R167, R166 ;  /* 0x000000a6a7a6723e */ /* 0x000fe200000010ff */
[----:B------:R3:W-:Y:S01]  /*de70*/  STG.E.U16 desc[UR30][R42.64], R146 ;  /* 0x000000922a007986 */ /* 0x0007e2000c10151e */
[----:B------:R-:W-:-:S02]  /*de80*/  PRMT R44, R164, 0x7632, R44 ;  /* 0x00007632a42c7816 */ /* 0x000fc4000000002c */
[----:B------:R-:W-:Y:S01]  /*de90*/  F2FP.BF16.F32.PACK_AB R168, R169, R168 ;  /* 0x000000a8a9a8723e */ /* 0x000fe200000010ff */
[----:B------:R4:W-:Y:S01]  /*dea0*/  STG.E.U16 desc[UR30][R70.64], R0 ;  /* 0x0000000046007986 */ /* 0x0009e2000c10151e */
[----:B------:R-:W-:Y:S02]  /*deb0*/  F2FP.BF16.F32.PACK_AB R170, R171, R170 ;  /* 0x000000aaabaa723e */ /* 0x000fe400000010ff */
[----:B------:R-:W-:Y:S01]  /*dec0*/  F2FP.BF16.F32.PACK_AB R172, R173, R172 ;  /* 0x000000acadac723e */ /* 0x000fe200000010ff */
[----:B------:R-:W-:Y:S01]  /*ded0*/  STG.E.U16 desc[UR30][R26.64], R148 ;  /* 0x000000941a007986 */ /* 0x000fe2000c10151e */
[----:B--2---:R-:W-:Y:S02]  /*dee0*/  PRMT R3, R160, 0x7632, R3 ;  /* 0x00007632a0037816 */ /* 0x004fe40000000003 */
[----:B------:R-:W-:Y:S01]  /*def0*/  F2FP.BF16.F32.PACK_AB R174, R175, R174 ;  /* 0x000000aeafae723e */ /* 0x000fe200000010ff */
[----:B------:R-:W-:Y:S01]  /*df00*/  STG.E.U16 desc[UR30][R74.64], R37 ;  /* 0x000000254a007986 */ /* 0x000fe2000c10151e */
[----:B---3--:R-:W-:-:S02]  /*df10*/  PRMT R43, R154, 0x7632, R43 ;  /* 0x000076329a2b7816 */ /* 0x008fc4000000002b */
[----:B------:R-:W-:Y:S01]  /*df20*/  PRMT R42, R162, 0x7632, R42 ;  /* 0x00007632a22a7816 */ /* 0x000fe2000000002a */
[----:B------:R2:W-:Y:S01]  /*df30*/  STG.E.U16 desc[UR30][R48.64], R150 ;  /* 0x0000009630007986 */ /* 0x0005e2000c10151e */
[----:B----4-:R-:W-:Y:S02]  /*df40*/  PRMT R0, R152, 0x7632, R0 ;  /* 0x0000763298007816 */ /* 0x010fe40000000000 */
[----:B------:R-:W-:Y:S01]  /*df50*/  PRMT R50, R172, 0x7632, R50 ;  /* 0x00007632ac327816 */ /* 0x000fe20000000032 */
[----:B------:R-:W-:Y:S01]  /*df60*/  STG.E.U16 desc[UR30][R78.64], R39 ;  /* 0x000000274e007986 */ /* 0x000fe2000c10151e */
[----:B------:R-:W-:Y:S02]  /*df70*/  F2FP.BF16.F32.PACK_AB R176, R177, R176 ;  /* 0x000000b0b1b0723e */ /* 0x000fe400000010ff */
[----:B------:R-:W-:Y:S01]  /*df80*/  PRMT R51, R174, 0x7632, R51 ;  /* 0x00007632ae337816 */ /* 0x000fe20000000033 */
[----:B------:R-:W-:Y:S01]  /*df90*/  STG.E.U16 desc[UR30][R16.64], R152 ;  /* 0x0000009810007986 */ /* 0x000fe2000c10151e */
[----:B------:R-:W-:-:S02]  /*dfa0*/  F2FP.BF16.F32.PACK_AB R178, R179, R178 ;  /* 0x000000b2b3b2723e */ /* 0x000fc400000010ff */
[----:B------:R-:W-:Y:S01]  /*dfb0*/  F2FP.BF16.F32.PACK_AB R180, R181, R180 ;  /* 0x000000b4b5b4723e */ /* 0x000fe200000010ff */
[----:B------:R3:W-:Y:S01]  /*dfc0*/  STG.E.U16 desc[UR30][R82.64], R0 ;  /* 0x0000000052007986 */ /* 0x0007e2000c10151e */
[----:B--2---:R-:W-:Y:S02]  /*dfd0*/  PRMT R48, R168, 0x7632, R48 ;  /* 0x00007632a8307816 */ /* 0x004fe40000000030 */
[----:B------:R-:W-:Y:S01]  /*dfe0*/  PRMT R49, R170, 0x7632, R49 ;  /* 0x00007632aa317816 */ /* 0x000fe20000000031 */
[----:B------:R2:W-:Y:S01]  /*dff0*/  STG.E.U16 desc[UR30][R54.64], R154 ;  /* 0x0000009a36007986 */ /* 0x0005e2000c10151e */
[----:B------:R-:W-:Y:S02]  /*e000*/  F2FP.BF16.F32.PACK_AB R182, R183, R182 ;  /* 0x000000b6b7b6723e */ /* 0x000fe400000010ff */
[----:B------:R-:W-:Y:S01]  /*e010*/  F2FP.BF16.F32.PACK_AB R184, R185, R184 ;  /* 0x000000b8b9b8723e */ /* 0x000fe200000010ff */
[----:B------:R-:W-:Y:S01]  /*e020*/  STG.E.U16 desc[UR30][R86.64], R43 ;  /* 0x0000002b56007986 */ /* 0x000fe2000c10151e */
[----:B------:R-:W-:-:S02]  /*e030*/  F2FP.BF16.F32.PACK_AB R186, R187, R186 ;  /* 0x000000babbba723e */ /* 0x000fc400000010ff */
[----:B------:R-:W-:Y:S01]  /*e040*/  PRMT R56, R184, 0x7632, R56 ;  /* 0x00007632b8387816 */ /* 0x000fe20000000038 */
[----:B------:R-:W-:Y:S01]  /*e050*/  STG.E.U16 desc[UR30][R34.64], R156 ;  /* 0x0000009c22007986 */ /* 0x000fe2000c10151e */
[----:B---3--:R-:W-:Y:S02]  /*e060*/  PRMT R0, R158, 0x7632, R0 ;  /* 0x000076329e007816 */ /* 0x008fe40000000000 */
[----:B------:R-:W-:Y:S01]  /*e070*/  F2FP.BF16.F32.PACK_AB R189, R190, R189 ;  /* 0x000000bdbebd723e */ /* 0x000fe200000010ff */
[----:B------:R-:W-:Y:S01]  /*e080*/  STG.E.U16 desc[UR30][R90.64], R45 ;  /* 0x0000002d5a007986 */ /* 0x000fe2000c10151e */
[----:B--2---:R-:W-:Y:S02]  /*e090*/  PRMT R54, R180, 0x7632, R54 ;  /* 0x00007632b4367816 */ /* 0x004fe40000000036 */
[----:B------:R-:W-:Y:S01]  /*e0a0*/  PRMT R55, R182, 0x7632, R55 ;  /* 0x00007632b6377816 */ /* 0x000fe20000000037 */
[----:B------:R-:W-:Y:S01]  /*e0b0*/  STG.E.U16 desc[UR30][R60.64], R158 ;  /* 0x0000009e3c007986 */ /* 0x000fe2000c10151e */
[----:B------:R-:W-:-:S02]  /*e0c0*/  PRMT R57, R186, 0x7632, R57 ;  /* 0x00007632ba397816 */ /* 0x000fc40000000039 */
[----:B------:R-:W-:Y:S01]  /*e0d0*/  F2FP.BF16.F32.PACK_AB R188, R191, R188 ;  /* 0x000000bcbfbc723e */ /* 0x000fe200000010ff */
[----:B------:R2:W-:Y:S04]  /*e0e0*/  STG.E.U16 desc[UR30][R94.64], R0 ;  /* 0x000000005e007986 */ /* 0x0005e8000c10151e */
[----:B------:R-:W-:Y:S04]  /*e0f0*/  STG.E.U16 desc[UR30][R130.64], R160 ;  /* 0x000000a082007986 */ /* 0x000fe8000c10151e */
[----:B------:R3:W-:Y:S04]  /*e100*/  STG.E.U16 desc[UR30][R80.64], R3 ;  /* 0x0000000350007986 */ /* 0x0007e8000c10151e */
[----:B------:R-:W-:Y:S01]  /*e110*/  STG.E.U16 desc[UR30][R40.64], R162 ;  /* 0x000000a228007986 */ /* 0x000fe2000c10151e */
[----:B--2---:R-:W-:-:S03]  /*e120*/  PRMT R0, R166, 0x7632, R0 ;  /* 0x00007632a6007816 */ /* 0x004fc60000000000 */
[----:B------:R-:W-:Y:S04]  /*e130*/  STG.E.U16 desc[UR30][R84.64], R42 ;  /* 0x0000002a54007986 */ /* 0x000fe8000c10151e */
[----:B------:R-:W-:Y:S01]  /*e140*/  STG.E.U16 desc[UR30][R12.64], R164 ;  /* 0x000000a40c007986 */ /* 0x000fe2000c10151e */
[----:B---3--:R-:W-:-:S03]  /*e150*/  IMAD.SHL.U32 R3, R2, 0x4, RZ ;  /* 0x0000000402037824 */ /* 0x008fc600078e00ff */
[----:B------:R-:W-:Y:S04]  /*e160*/  STG.E.U16 desc[UR30][R88.64], R44 ;  /* 0x0000002c58007986 */ /* 0x000fe8000c10151e */
[----:B------:R-:W-:Y:S04]  /*e170*/  STG.E.U16 desc[UR30][R46.64], R166 ;  /* 0x000000a62e007986 */ /* 0x000fe8000c10151e */
[----:B------:R2:W-:Y:S04]  /*e180*/  STG.E.U16 desc[UR30][R92.64], R0 ;  /* 0x000000005c007986 */ /* 0x0005e8000c10151e */
[----:B------:R-:W-:Y:S04]  /*e190*/  STG.E.U16 desc[UR30][R8.64], R168 ;  /* 0x000000a808007986 */ /* 0x000fe8000c10151e */
[----:B------:R-:W-:Y:S04]  /*e1a0*/  STG.E.U16 desc[UR30][R96.64], R48 ;  /* 0x0000003060007986 */ /* 0x000fe8000c10151e */
[----:B------:R3:W-:Y:S01]  /*e1b0*/  STG.E.U16 desc[UR30][R52.64], R170 ;  /* 0x000000aa34007986 */ /* 0x0007e2000c10151e */
[----:B--2---:R-:W-:Y:S01]  /*e1c0*/  IMAD.HI R0, R2, 0x4, RZ ;  /* 0x0000000402007827 */ /* 0x004fe200078e02ff */
[----:B0-----:R-:W-:-:S02]  /*e1d0*/  IADD3 R2, P0, P1, R3, UR6, R4 ;  /* 0x0000000603027c10 */ /* 0x001fc4000f91e004 */
[----:B------:R-:W-:Y:S02]  /*e1e0*/  STG.E.U16 desc[UR30][R98.64], R49 ;  /* 0x0000003162007986 */ /* 0x000fe4000c10151e */
[----:B------:R-:W-:Y:S02]  /*e1f0*/  IADD3.X R3, PT, PT, R0, UR5, R5, P0, P1 ;  /* 0x0000000500037c10 */ /* 0x000fe400087e2405 */
[----:B------:R-:W-:Y:S01]  /*e200*/  STG.E.U16 desc[UR30][R14.64], R172 ;  /* 0x000000ac0e007986 */ /* 0x000fe2000c10151e */
[----:B---3--:R-:W-:-:S03]  /*e210*/  PRMT R52, R176, 0x7632, R52 ;  /* 0x00007632b0347816 */ /* 0x008fc60000000034 */
[----:B------:R-:W-:Y:S01]  /*e220*/  STG.E.U16 desc[UR30][R100.64], R50 ;  /* 0x0000003264007986 */ /* 0x000fe2000c10151e */
[----:B------:R-:W-:-:S03]  /*e230*/  PRMT R53, R178, 0x7632, R53 ;  /* 0x00007632b2357816 */ /* 0x000fc60000000035 */
[----:B------:R0:W-:Y:S04]  /*e240*/  STG.E.U16 desc[UR30][R58.64], R174 ;  /* 0x000000ae3a007986 */ /* 0x0001e8000c10151e */
[----:B------:R2:W-:Y:S04]  /*e250*/  STG.E.U16 desc[UR30][R102.64], R51 ;  /* 0x0000003366007986 */ /* 0x0005e8000c10151e */
[----:B------:R2:W-:Y:S04]  /*e260*/  STG.E.U16 desc[UR30][R6.64], R176 ;  /* 0x000000b006007986 */ /* 0x0005e8000c10151e */
[----:B------:R2:W-:Y:S01]  /*e270*/  STG.E.U16 desc[UR30][R104.64], R52 ;  /* 0x0000003468007986 */ /* 0x0005e2000c10151e */
[----:B0-----:R-:W-:-:S02]  /*e280*/  PRMT R58, R189, 0x7632, R58 ;  /* 0x00007632bd3a7816 */ /* 0x001fc4000000003a */
[----:B------:R-:W-:Y:S01]  /*e290*/  PRMT R59, R188, 0x7632, R59 ;  /* 0x00007632bc3b7816 */ /* 0x000fe2000000003b */
[----:B------:R2:W-:Y:S04]  /*e2a0*/  STG.E.U16 desc[UR30][R64.64], R178 ;  /* 0x000000b240007986 */ /* 0x0005e8000c10151e */
        /* <DEDUP_REMOVED lines=13> */
[----:B------:R2:W-:Y:S01]  /*e380*/  STG.E desc[UR30][R2.64], R192 ;  /* 0x000000c002007986 */ /* 0x0005e2000c10191e */
[----:B-1----:R-:W-:Y:S06]  /*e390*/  BAR.SYNC.DEFER_BLOCKING 0x0 ;  /* 0x0000000000007b1d */ /* 0x002fec0000010000 */
[----:B------:R-:W-:Y:S05]  /*e3a0*/  BRA.U UP0, `(.L_x_22) ;  /* 0x0000000100a07547 */ /* 0x000fea000b800000 */
[----:B------:R-:W0:Y:S01]  /*e3b0*/  S2UR UR5, SR_CgaCtaId ;  /* 0x00000000000579c3 */ /* 0x000e220000008800 */
[----:B------:R-:W-:Y:S01]  /*e3c0*/  NOP ;  /* 0x0000000000007918 */ /* 0x000fe20000000000 */
[----:B------:R-:W-:Y:S01]  /*e3d0*/  UMOV UR4, 0x50 ;  /* 0x0000005000047882 */ /* 0x000fe20000000000 */
[----:B------:R-:W-:Y:S02]  /*e3e0*/  IMAD.U32 R0, RZ, RZ, UR9 ;  /* 0x00000009ff007e24 */ /* 0x000fe4000f8e00ff */
[----:B--2---:R-:W-:Y:S02]  /*e3f0*/  IMAD.MOV.U32 R3, RZ, RZ, 0xff ;  /* 0x000000ffff037424 */ /* 0x004fe400078e00ff */
[----:B------:R-:W-:Y:S01]  /*e400*/  IMAD.MOV.U32 R7, RZ, RZ, 0x1 ;  /* 0x00000001ff077424 */ /* 0x000fe200078e00ff */
[----:B------:R-:W-:-:S04]  /*e410*/  LOP3.LUT R0, R0, 0xffff, RZ, 0xc0, !PT ;  /* 0x0000ffff00007812 */ /* 0x000fc800078ec0ff */
[----:B------:R-:W-:-:S05]  /*e420*/  SHF.R.U32.HI R0, RZ, 0x5, R0 ;  /* 0x00000005ff007819 */ /* 0x000fca0000011600 */
[----:B------:R-:W-:Y:S01]  /*e430*/  VIADD R2, R0, 0x10 ;  /* 0x0000001000027836 */ /* 0x000fe20000000000 */
[----:B------:R-:W-:Y:S01]  /*e440*/  SHF.L.U32 R0, R3, R0, RZ ;  /* 0x0000000003007219 */ /* 0x000fe200000006ff */
[----:B0-----:R-:W-:-:S03]  /*e450*/  ULEA UR6, UR5, UR4, 0x18 ;  /* 0x0000000405067291 */ /* 0x001fc6000f8ec0ff */
[----:B------:R-:W-:-:S04]  /*e460*/  SHF.L.U32 R3, R7, R2, RZ ;  /* 0x0000000207037219 */ /* 0x000fc800000006ff */
[----:B------:R-:W-:Y:S02]  /*e470*/  LOP3.LUT R0, R3, R0, RZ, 0xfc, !PT ;  /* 0x0000000003007212 */ /* 0x000fe400078efcff */
[----:B------:R-:W0:Y:S02]  /*e480*/  LDS R5, [UR6] ;  /* 0x00000006ff057984 */ /* 0x000e240008000800 */
[C---:B------:R-:W-:Y:S02]  /*e490*/  LOP3.LUT R2, R0.reuse, 0xffff, RZ, 0xc0, !PT ;  /* 0x0000ffff00027812 */ /* 0x040fe400078ec0ff */
[----:B0-----:R-:W-:-:S04]  /*e4a0*/  LOP3.LUT R3, R0, 0xffff, R5, 0x80, !PT ;  /* 0x0000ffff00037812 */ /* 0x001fc800078e8005 */
[----:B------:R-:W-:-:S13]  /*e4b0*/  ISETP.NE.AND P0, PT, R3, R2, PT ;  /* 0x000000020300720c */ /* 0x000fda0003f05270 */
[----:B------:R-:W-:Y:S05]  /*e4c0*/  @P0 BRA `(.L_x_23) ;  /* 0x0000000000500947 */ /* 0x000fea0003800000 */
[----:B------:R-:W-:Y:S02]  /*e4d0*/  SHF.R.U32.HI R5, RZ, 0x10, R5 ;  /* 0x00000010ff057819 */ /* 0x000fe40000011605 */
[----:B------:R-:W-:-:S04]  /*e4e0*/  SHF.R.U32.HI R2, RZ, 0x10, R0 ;  /* 0x00000010ff027819 */ /* 0x000fc80000011600 */
[----:B------:R-:W-:-:S04]  /*e4f0*/  LOP3.LUT R5, R5, R2, RZ, 0xc0, !PT ;  /* 0x0000000205057212 */ /* 0x000fc800078ec0ff */
[----:B------:R-:W-:-:S13]  /*e500*/  ISETP.NE.AND P0, PT, R5, R2, PT ;  /* 0x000000020500720c */ /* 0x000fda0003f05270 */
[----:B------:R-:W-:Y:S05]  /*e510*/  @P0 BRA `(.L_x_24) ;  /* 0x0000000000300947 */ /* 0x000fea0003800000 */
[----:B------:R-:W-:Y:S01]  /*e520*/  R2UR UR4, R0 ;  /* 0x00000000000472ca */ /* 0x000fe200000e0000 */
[----:B------:R-:W-:Y:S01]  /*e530*/  VOTEU.ANY UR5, UPT, PT ;  /* 0x0000000000057886 */ /* 0x000fe200038e0100 */
[----:B------:R-:W0:Y:S01]  /*e540*/  S2R R0, SR_LANEID ;  /* 0x0000000000007919 */ /* 0x000e220000000000 */
[----:B------:R-:W-:-:S10]  /*e550*/  UFLO.U32 UR5, UR5 ;  /* 0x00000005000572bd */ /* 0x000fd400080e0000 */
[----:B------:R-:W-:-:S06]  /*e560*/  ULOP3.LUT UR4, URZ, UR4, URZ, 0x33, !UPT ;  /* 0x00000004ff047292 */ /* 0x000fcc000f8e33ff */
[----:B------:R-:W-:-:S04]  /*e570*/  IMAD.U32 R2, RZ, RZ, UR4 ;  /* 0x00000004ff027e24 */ /* 0x000fc8000f8e00ff */
[----:B------:R-:W1:Y:S02]  /*e580*/  REDUX UR7, R2 ;  /* 0x00000000020773c4 */ /* 0x000e640000000000 */
[----:B------:R3:W-:Y:S01]  /*e590*/  UTCATOMSWS.AND URZ, UR4 ;  /* 0x0000000400ff79e3 */ /* 0x0007e20008000000 */
[----:B0-----:R-:W-:Y:S01]  /*e5a0*/  ISETP.EQ.U32.AND P0, PT, R0, UR5, PT ;  /* 0x0000000500007c0c */ /* 0x001fe2000bf02070 */
[----:B-1----:R-:W-:-:S12]  /*e5b0*/  IMAD.U32 R0, RZ, RZ, UR7 ;  /* 0x00000007ff007e24 */ /* 0x002fd8000f8e00ff */
[----:B------:R3:W-:Y:S01]  /*e5c0*/  @P0 ATOMS.AND RZ, [UR6], R0 ;  /* 0x00000000ffff098c */ /* 0x0007e2000a800006 */
[----:B------:R-:W-:Y:S05]  /*e5d0*/  BRA `(.L_x_22) ;  /* 0x0000000000147947 */ /* 0x000fea0003800000 */
.L_x_24:
[----:B------:R-:W-:-:S07]  /*e5e0*/  MOV R2, 0xe600 ;  /* 0x0000e60000027802 */ /* 0x000fce0000000f00 */
[----:B------:R-:W-:Y:S05]  /*e5f0*/  CALL.REL.NOINC `($__internal_0_$__cuda_sm10x_tcgen05_guardrail_trap_col_being_dealloced_not_returned_by_alloc) ;  /* 0x0000000000447944 */ /* 0x000fea0003c00000 */
[----:B------:R-:W-:Y:S05]  /*e600*/  BRA `(.L_x_22) ;  /* 0x0000000000087947 */ /* 0x000fea0003800000 */
.L_x_23:
[----:B------:R-:W-:-:S07]  /*e610*/  MOV R2, 0xe630 ;  /* 0x0000e63000027802 */ /* 0x000fce0000000f00 */
[----:B------:R-:W-:Y:S05]  /*e620*/  CALL.REL.NOINC `($__internal_2_$__cuda_sm10x_tcgen05_guardrail_trap_unallocated_columns_being_dealloced) ;  /* 0x0000000000507944 */ /* 0x000fea0003c00000 */
.L_x_22:
[----:B------:R-:W-:Y:S01]  /*e630*/  NOP ;  /* 0x0000000000007918 */ /* 0x000fe20000000000 */
[----:B---3--:R-:W-:Y:S05]  /*e640*/  EXIT ;  /* 0x000000000000794d */ /* 0x008fea0003800000 */
.L_x_8:
[----:B------:R-:W1:Y:S02]  /*e650*/  SYNCS.PHASECHK.TRANS64.TRYWAIT P2, [UR10+0x6000], RZ ;  /* 0x006000ffff0075a7 */ /* 0x000e64000804110a */
[----:B-1----:R-:W-:Y:S05]  /*e660*/  @!P2 BRA `(.L_x_8) ;  /* 0xfffffffc00f8a947 */ /* 0x002fea000383ffff */
[----:B------:R-:W-:Y:S05]  /*e670*/  BRA `(.L_x_7) ;  /* 0xffffff4400e87947 */ /* 0x000fea000383ffff */
.L_x_17:
[----:B------:R-:W1:Y:S02]  /*e680*/  SYNCS.PHASECHK.TRANS64.TRYWAIT P4, [UR10+0xa010], RZ ;  /* 0x00a010ffff0075a7 */ /* 0x000e64000808110a */
[----:B-1----:R-:W-:Y:S05]  /*e690*/  @!P4 BRA `(.L_x_17) ;  /* 0xfffffffc00f8c947 */ /* 0x002fea000383ffff */
[----:B------:R-:W-:Y:S05]  /*e6a0*/  BRA `(.L_x_25) ;  /* 0xffffff9000587947 */ /* 0x000fea000383ffff */
.L_x_18:
[----:B------:R-:W1:Y:S02]  /*e6b0*/  SYNCS.PHASECHK.TRANS64.TRYWAIT P0, [UR5], R27 ;  /* 0x0000001bff0075a7 */ /* 0x000e640008001105 */
[----:B-1----:R-:W-:Y:S05]  /*e6c0*/  @!P0 BRA `(.L_x_18) ;  /* 0xfffffffc00f88947 */ /* 0x002fea000383ffff */
[----:B------:R-:W-:Y:S05]  /*e6d0*/  BRA `(.L_x_26) ;  /* 0xffffffb400ec7947 */ /* 0x000fea000383ffff */
.L_x_21:
[----:B------:R-:W0:Y:S02]  /*e6e0*/  SYNCS.PHASECHK.TRANS64.TRYWAIT P0, [UR5], R0 ;  /* 0x00000000ff0075a7 */ /* 0x000e240008001105 */
[----:B0-----:R-:W-:Y:S05]  /*e6f0*/  @!P0 BRA `(.L_x_21) ;  /* 0xfffffffc00f88947 */ /* 0x001fea000383ffff */
[----:B------:R-:W-:Y:S05]  /*e700*/  BRA `(.L_x_27) ;  /* 0xffffffd400b07947 */ /* 0x000fea000383ffff */
        .weak           $__internal_0_$__cuda_sm10x_tcgen05_guardrail_trap_col_being_dealloced_not_returned_by_alloc
        .type           $__internal_0_$__cuda_sm10x_tcgen05_guardrail_trap_col_being_dealloced_not_returned_by_alloc,@function
        .size           $__internal_0_$__cuda_sm10x_tcgen05_guardrail_trap_col_being_dealloced_not_returned_by_alloc,($__internal_1_$__cuda_sm10x_tcgen05_guardrail_trap_phase_invalid_during_alloc - $__internal_0_$__cuda_sm10x_tcgen05_guardrail_trap_col_being_dealloced_not_returned_by_alloc)
$__internal_0_$__cuda_sm10x_tcgen05_guardrail_trap_col_being_dealloced_not_returned_by_alloc:
[----:B------:R-:W-:Y:S05]  /*e710*/  BPT.TRAP 0x1 ;  /* 0x000000040000795c */ /* 0x000fea0000300000 */
[----:B------:R-:W-:-:S04]  /*e720*/  IMAD.MOV.U32 R3, RZ, RZ, 0x0 ;  /* 0x00000000ff037424 */ /* 0x000fc800078e00ff */
[----:B------:R-:W-:Y:S05]  /*e730*/  RET.REL.NODEC R2 `(attn_fwd) ;  /* 0xffffff1802307950 */ /* 0x000fea0003c3ffff */
        .weak           $__internal_1_$__cuda_sm10x_tcgen05_guardrail_trap_phase_invalid_during_alloc
        .type           $__internal_1_$__cuda_sm10x_tcgen05_guardrail_trap_phase_invalid_during_alloc,@function
        .size           $__internal_1_$__cuda_sm10x_tcgen05_guardrail_trap_phase_invalid_during_alloc,($__internal_2_$__cuda_sm10x_tcgen05_guardrail_trap_unallocated_columns_being_dealloced - $__internal_1_$__cuda_sm10x_tcgen05_guardrail_trap_phase_invalid_during_alloc)
$__internal_1_$__cuda_sm10x_tcgen05_guardrail_trap_phase_invalid_during_alloc:
[----:B------:R-:W-:Y:S05]  /*e740*/  BPT.TRAP 0x1 ;  /* 0x000000040000795c */ /* 0x000fea0000300000 */
[----:B------:R-:W-:-:S04]  /*e750*/  IMAD.MOV.U32 R3, RZ, RZ, 0x0 ;  /* 0x00000000ff037424 */ /* 0x000fc800078e00ff */
[----:B------:R-:W-:Y:S05]  /*e760*/  RET.REL.NODEC R2 `(attn_fwd) ;  /* 0xffffff1802247950 */ /* 0x000fea0003c3ffff */
        .weak           $__internal_2_$__cuda_sm10x_tcgen05_guardrail_trap_unallocated_columns_being_dealloced
        .type           $__internal_2_$__cuda_sm10x_tcgen05_guardrail_trap_unallocated_columns_being_dealloced,@function
        .size           $__internal_2_$__cuda_sm10x_tcgen05_guardrail_trap_unallocated_columns_being_dealloced,(.L_x_31 - $__internal_2_$__cuda_sm10x_tcgen05_guardrail_trap_unallocated_columns_being_dealloced)
$__internal_2_$__cuda_sm10x_tcgen05_guardrail_trap_unallocated_columns_being_dealloced:
[----:B------:R-:W-:Y:S05]  /*e770*/  BPT.TRAP 0x1 ;  /* 0x000000040000795c */ /* 0x000fea0000300000 */
[----:B------:R-:W-:-:S04]  /*e780*/  IMAD.MOV.U32 R3, RZ, RZ, 0x0 ;  /* 0x00000000ff037424 */ /* 0x000fc800078e00ff */
[----:B------:R-:W-:Y:S05]  /*e790*/  RET.REL.NODEC R2 `(attn_fwd) ;  /* 0xffffff1802187950 */ /* 0x000fea0003c3ffff */
.L_x_28:
[----:B------:R-:W-:-:S00]  /*e7a0*/  BRA `(.L_x_28) ;  /* 0xfffffffc00fc7947 */ /* 0x000fc0000383ffff */
[----:B------:R-:W-:-:S00]  /*e7b0*/  NOP ;  /* 0x0000000000007918 */ /* 0x000fc00000000000 */
        /* <DEDUP_REMOVED lines=12> */
.L_x_31:


//--------------------- .nv.global.init           --------------------------
	.section	.nv.global.init,"aw",@progbits
.nv.global.init:
	.type		_$_str,@object
	.size		_$_str,(.L_3 - _$_str)
_$_str:
        /*0000*/ 	.byte	0x5f, 0x5f, 0x43, 0x55, 0x44, 0x41, 0x5f, 0x46, 0x54, 0x5a, 0x00
.L_3:


//--------------------- .nv.shared.attn_fwd       --------------------------
	.section	.nv.shared.attn_fwd,"aw",@nobits
	.sectionflags	@""
	.align	16
	.zero		1024


//--------------------- .nv.shared.reserved.0     --------------------------
	.section	.nv.shared.reserved.0,"aw",@nobits
	.align	8
	.weak		__nv_reservedSMEM_offset_0_alias
	.size		__nv_reservedSMEM_offset_0_alias, 0, 64
	.other		__nv_reservedSMEM_offset_0_alias,@"STO_CUDA_RESERVED_SHARED STV_DEFAULT"
__nv_reservedSMEM_offset_0_alias:
	.zero		0
.nv.shared.reserved.0:
	.zero		64
	.weak		__nv_reservedSMEM_allocation_phase
	.type		__nv_reservedSMEM_allocation_phase,@object
	.size		__nv_reservedSMEM_allocation_phase,(.L_0 - __nv_reservedSMEM_allocation_phase)
__nv_reservedSMEM_allocation_phase:
	.zero		1
.L_0:
	.zero		7
	.weak		__nv_reservedSMEM_devtool_atexit_pc
	.type		__nv_reservedSMEM_devtool_atexit_pc,@object
	.size		__nv_reservedSMEM_devtool_atexit_pc,(__nv_reservedSMEM_allocation_mask - __nv_reservedSMEM_devtool_atexit_pc)
__nv_reservedSMEM_devtool_atexit_pc:
	.zero		8
	.weak		__nv_reservedSMEM_allocation_mask
	.type		__nv_reservedSMEM_allocation_mask,@object
	.size		__nv_reservedSMEM_allocation_mask,(.L_2 - __nv_reservedSMEM_allocation_mask)
__nv_reservedSMEM_allocation_mask:
	.zero		4
.L_2:


//--------------------- .nv.constant0.attn_fwd    --------------------------
	.section	.nv.constant0.attn_fwd,"a",@progbits
	.sectionflags	@""
	.align	4
.nv.constant0.attn_fwd:
	.zero		1032


//--------------------- SYMBOLS --------------------------

	.type		.nv.reservedSmem.offset0,@object
	.size		.nv.reservedSmem.offset0,0x4
	.type		.nv.reservedSmem.cap,@object
	.size		.nv.reservedSmem.cap,0x4
